//
// Generated by NVIDIA NVVM Compiler
//
// Compiler Build ID: CL-36424714
// Cuda compilation tools, release 13.0, V13.0.88
// Based on NVVM 20.0.0
//

.version 9.0
.target sm_100
.address_size 64

	// .globl	my_kernel_kernel1
// _ZZ17my_kernel_kernel0E18PaddedInput_shared has been demoted
// _ZZ17my_kernel_kernel0E18placeholder_shared has been demoted

.visible .entry my_kernel_kernel1(
	.param .u64 .ptr .align 1 my_kernel_kernel1_param_0,
	.param .u64 .ptr .align 1 my_kernel_kernel1_param_1,
	.param .u64 .ptr .align 1 my_kernel_kernel1_param_2
)
{
	.reg .b32 	%r<9>;
	.reg .b32 	%f<9>;
	.reg .b64 	%rd<12>;

	ld.param.u64 	%rd1, [my_kernel_kernel1_param_0];
	ld.param.u64 	%rd2, [my_kernel_kernel1_param_1];
	ld.param.u64 	%rd3, [my_kernel_kernel1_param_2];
	cvta.to.global.u64 	%rd4, %rd1;
	cvta.to.global.u64 	%rd5, %rd3;
	cvta.to.global.u64 	%rd6, %rd2;
	mov.u32 	%r1, %ctaid.x;
	shl.b32 	%r2, %r1, 5;
	mov.u32 	%r3, %tid.x;
	add.s32 	%r4, %r2, %r3;
	mul.wide.u32 	%rd7, %r4, 4;
	add.s64 	%rd8, %rd6, %rd7;
	ld.global.nc.f32 	%f1, [%rd8];
	mul.hi.u32 	%r5, %r4, -2004318071;
	shr.u32 	%r6, %r5, 7;
	mul.lo.s32 	%r7, %r6, 240;
	sub.s32 	%r8, %r4, %r7;
	mul.wide.u32 	%rd9, %r8, 4;
	add.s64 	%rd10, %rd5, %rd9;
	ld.global.nc.f32 	%f2, [%rd10];
	add.f32 	%f3, %f1, %f2;
	add.f32 	%f4, %f3, 0f40400000;
	min.f32 	%f5, %f4, 0f40C00000;
	max.f32 	%f6, %f5, 0f00000000;
	mul.f32 	%f7, %f6, 0f3E2AAAAD;
	mul.f32 	%f8, %f3, %f7;
	add.s64 	%rd11, %rd4, %rd7;
	st.global.f32 	[%rd11], %f8;
	ret;

}
	// .globl	my_kernel_kernel0
.visible .entry my_kernel_kernel0(
	.param .u64 .ptr .align 1 my_kernel_kernel0_param_0,
	.param .u64 .ptr .align 1 my_kernel_kernel0_param_1,
	.param .u64 .ptr .align 1 my_kernel_kernel0_param_2
)
{
	.reg .pred 	%p<47>;
	.reg .b16 	%rs<98>;
	.reg .b32 	%r<122>;
	.reg .b32 	%f<132>;
	.reg .b64 	%rd<85>;
	// demoted variable
	.shared .align 4 .b8 _ZZ17my_kernel_kernel0E18PaddedInput_shared[2916];
	// demoted variable
	.shared .align 4 .b8 _ZZ17my_kernel_kernel0E18placeholder_shared[4];
	ld.param.u64 	%rd22, [my_kernel_kernel0_param_0];
	ld.param.u64 	%rd23, [my_kernel_kernel0_param_1];
	cvta.to.global.u64 	%rd24, %rd23;
	cvta.to.global.u64 	%rd1, %rd22;
	mov.u32 	%r1, %tid.x;
	cvt.u16.u32 	%rs17, %r1;
	mul.lo.s16 	%rs18, %rs17, 6;
	mul.hi.u16 	%rs19, %rs18, 4855;
	shr.u16 	%rs20, %rs19, 1;
	cvt.u32.u16 	%r2, %rs20;
	mul.lo.s16 	%rs21, %rs20, 27;
	sub.s16 	%rs1, %rs18, %rs21;
	mov.u32 	%r3, %ctaid.x;
	mov.u32 	%r41, _ZZ17my_kernel_kernel0E18PaddedInput_shared;
	mad.lo.s32 	%r4, %r1, 24, %r41;
	or.b16  	%rs22, %rs18, 1;
	mul.hi.u16 	%rs23, %rs22, 4855;
	shr.u16 	%rs24, %rs23, 1;
	cvt.u32.u16 	%r5, %rs24;
	mul.lo.s16 	%rs25, %rs24, 27;
	sub.s16 	%rs2, %rs22, %rs25;
	add.s16 	%rs26, %rs18, 2;
	mul.hi.u16 	%rs27, %rs26, 19419;
	shr.u16 	%rs28, %rs27, 3;
	cvt.u32.u16 	%r6, %rs28;
	mul.lo.s16 	%rs29, %rs28, 27;
	sub.s16 	%rs3, %rs26, %rs29;
	add.s16 	%rs30, %rs18, 3;
	mul.hi.u16 	%rs31, %rs30, 19419;
	shr.u16 	%rs32, %rs31, 3;
	cvt.u32.u16 	%r7, %rs32;
	mul.lo.s16 	%rs33, %rs32, 27;
	sub.s16 	%rs4, %rs30, %rs33;
	add.s16 	%rs34, %rs18, 4;
	mul.hi.u16 	%rs35, %rs34, 19419;
	shr.u16 	%rs36, %rs35, 3;
	cvt.u32.u16 	%r8, %rs36;
	mul.lo.s16 	%rs37, %rs36, 27;
	sub.s16 	%rs5, %rs34, %rs37;
	add.s16 	%rs38, %rs18, 5;
	mul.hi.u16 	%rs39, %rs38, 19419;
	shr.u16 	%rs40, %rs39, 3;
	cvt.u32.u16 	%r9, %rs40;
	mul.lo.s16 	%rs41, %rs40, 27;
	sub.s16 	%rs6, %rs38, %rs41;
	add.s16 	%rs42, %rs18, 21;
	mul.hi.u16 	%rs43, %rs42, 19419;
	shr.u16 	%rs44, %rs43, 3;
	mul.lo.s16 	%rs45, %rs44, 27;
	sub.s16 	%rs7, %rs42, %rs45;
	add.s16 	%rs46, %rs18, 588;
	mul.hi.u16 	%rs47, %rs46, 19419;
	shr.u16 	%rs48, %rs47, 3;
	add.s16 	%rs49, %rs18, 22;
	mul.hi.u16 	%rs50, %rs49, 19419;
	shr.u16 	%rs51, %rs50, 3;
	mul.lo.s16 	%rs52, %rs51, 27;
	sub.s16 	%rs8, %rs49, %rs52;
	add.s16 	%rs53, %rs18, 589;
	mul.hi.u16 	%rs54, %rs53, 19419;
	shr.u16 	%rs55, %rs54, 3;
	add.s16 	%rs56, %rs18, 23;
	mul.hi.u16 	%rs57, %rs56, 19419;
	shr.u16 	%rs58, %rs57, 3;
	mul.lo.s16 	%rs59, %rs58, 27;
	sub.s16 	%rs9, %rs56, %rs59;
	add.s16 	%rs60, %rs18, 590;
	mul.hi.u16 	%rs61, %rs60, 19419;
	shr.u16 	%rs10, %rs61, 3;
	add.s16 	%rs62, %rs18, 24;
	mul.hi.u16 	%rs63, %rs62, 19419;
	shr.u16 	%rs64, %rs63, 3;
	mul.lo.s16 	%rs65, %rs64, 27;
	sub.s16 	%rs11, %rs62, %rs65;
	add.s16 	%rs66, %rs18, 591;
	mul.hi.u16 	%rs67, %rs66, 19419;
	shr.u16 	%rs12, %rs67, 3;
	add.s16 	%rs68, %rs18, 25;
	mul.hi.u16 	%rs69, %rs68, 19419;
	shr.u16 	%rs70, %rs69, 3;
	mul.lo.s16 	%rs71, %rs70, 27;
	sub.s16 	%rs13, %rs68, %rs71;
	add.s16 	%rs72, %rs18, 592;
	mul.hi.u16 	%rs73, %rs72, 19419;
	shr.u16 	%rs14, %rs73, 3;
	add.s16 	%rs74, %rs18, 26;
	mul.hi.u16 	%rs75, %rs74, 19419;
	shr.u16 	%rs76, %rs75, 3;
	mul.lo.s16 	%rs77, %rs76, 27;
	sub.s16 	%rs15, %rs74, %rs77;
	add.s16 	%rs78, %rs18, 593;
	mul.hi.u16 	%rs79, %rs78, 19419;
	shr.u16 	%rs16, %rs79, 3;
	mul.hi.u16 	%rs80, %rs17, 9363;
	shl.b32 	%r42, %r1, 2;
	mul.lo.s16 	%rs81, %rs80, 26;
	cvt.u32.u16 	%r43, %rs81;
	add.s32 	%r44, %r42, %r43;
	shl.b32 	%r45, %r44, 2;
	add.s32 	%r10, %r41, %r45;
	mul.lo.s16 	%rs82, %rs1, 240;
	cvt.u32.u16 	%r46, %rs82;
	mul.lo.s16 	%rs83, %rs2, 240;
	cvt.u32.u16 	%r47, %rs83;
	mul.lo.s16 	%rs84, %rs3, 240;
	cvt.u32.u16 	%r48, %rs84;
	mul.lo.s16 	%rs85, %rs4, 240;
	cvt.u32.u16 	%r49, %rs85;
	mul.lo.s16 	%rs86, %rs5, 240;
	cvt.u32.u16 	%r50, %rs86;
	mul.lo.s16 	%rs87, %rs6, 240;
	cvt.u32.u16 	%r51, %rs87;
	mul.lo.s16 	%rs88, %rs7, 240;
	cvt.u32.u16 	%r52, %rs88;
	mul.lo.s16 	%rs89, %rs8, 240;
	cvt.u32.u16 	%r53, %rs89;
	mul.lo.s16 	%rs90, %rs9, 240;
	mul.lo.s16 	%rs91, %rs11, 240;
	mul.lo.s16 	%rs92, %rs13, 240;
	mul.lo.s16 	%rs93, %rs15, 240;
	mul.wide.u16 	%r54, %rs16, 6720;
	add.s32 	%r55, %r3, %r54;
	cvt.u64.u16 	%rd25, %rs93;
	add.s32 	%r56, %r55, -6960;
	cvt.u64.u32 	%rd26, %r56;
	add.s64 	%rd27, %rd25, %rd26;
	shl.b64 	%rd28, %rd27, 2;
	add.s64 	%rd2, %rd28, 1920;
	mul.wide.u32 	%rd29, %r3, 4;
	add.s64 	%rd30, %rd29, %rd24;
	add.s64 	%rd83, %rd30, 960;
	mul.wide.u16 	%r57, %rs20, 6720;
	add.s32 	%r58, %r3, %r57;
	add.s32 	%r119, %r58, %r46;
	mul.wide.u16 	%r59, %rs24, 6720;
	add.s32 	%r60, %r3, %r59;
	add.s32 	%r118, %r60, %r47;
	mul.wide.u16 	%r61, %rs28, 6720;
	add.s32 	%r62, %r3, %r61;
	add.s32 	%r117, %r62, %r48;
	mul.wide.u16 	%r63, %rs32, 6720;
	add.s32 	%r64, %r3, %r63;
	add.s32 	%r116, %r64, %r49;
	mul.wide.u16 	%r65, %rs36, 6720;
	add.s32 	%r66, %r3, %r65;
	add.s32 	%r115, %r66, %r50;
	mul.wide.u16 	%r67, %rs40, 6720;
	add.s32 	%r68, %r3, %r67;
	add.s32 	%r114, %r68, %r51;
	mul.wide.u16 	%r69, %rs14, 6720;
	add.s32 	%r70, %r3, %r69;
	cvt.u64.u16 	%rd31, %rs88;
	mul.wide.u16 	%r71, %rs48, 6720;
	add.s32 	%r72, %r3, %r71;
	add.s32 	%r73, %r72, -6960;
	cvt.u64.u32 	%rd32, %r73;
	add.s64 	%rd33, %rd31, %rd32;
	shl.b64 	%rd34, %rd33, 2;
	add.s64 	%rd4, %rd34, 960;
	add.s32 	%r74, %r73, %r52;
	mul.wide.u32 	%rd5, %r74, 4;
	cvt.u64.u16 	%rd35, %rs92;
	add.s32 	%r75, %r70, -6960;
	cvt.u64.u32 	%rd36, %r75;
	add.s64 	%rd37, %rd35, %rd36;
	shl.b64 	%rd38, %rd37, 2;
	add.s64 	%rd6, %rd38, 1920;
	cvt.u64.u16 	%rd39, %rs89;
	mul.wide.u16 	%r76, %rs55, 6720;
	add.s32 	%r77, %r3, %r76;
	add.s32 	%r78, %r77, -6960;
	cvt.u64.u32 	%rd40, %r78;
	add.s64 	%rd41, %rd39, %rd40;
	shl.b64 	%rd42, %rd41, 2;
	add.s64 	%rd7, %rd42, 960;
	add.s32 	%r79, %r78, %r53;
	mul.wide.u32 	%rd8, %r79, 4;
	mul.wide.u16 	%r80, %rs12, 6720;
	add.s32 	%r81, %r3, %r80;
	cvt.u64.u16 	%rd43, %rs90;
	mul.wide.u16 	%r82, %rs10, 6720;
	add.s32 	%r83, %r3, %r82;
	add.s32 	%r84, %r83, -6960;
	cvt.u64.u32 	%rd44, %r84;
	add.s64 	%rd45, %rd43, %rd44;
	shl.b64 	%rd46, %rd45, 2;
	add.s64 	%rd9, %rd46, 960;
	cvt.u64.u16 	%rd47, %rs91;
	add.s32 	%r85, %r81, -6960;
	cvt.u64.u32 	%rd48, %r85;
	add.s64 	%rd49, %rd47, %rd48;
	shl.b64 	%rd50, %rd49, 2;
	add.s64 	%rd10, %rd50, 960;
	mov.f32 	%f106, 0f00000000;
	mov.b32 	%r121, -6960;
	mov.b32 	%r120, -3;
	mov.u64 	%rd84, %rd1;
	mov.f32 	%f107, %f106;
$L__BB1_1:
	setp.eq.s16 	%p1, %rs1, 0;
	add.s32 	%r86, %r120, 3;
	or.b32  	%r25, %r86, %r2;
	setp.eq.s32 	%p2, %r25, 0;
	or.b32  	%r26, %r86, %r5;
	or.b32  	%r27, %r86, %r6;
	or.b32  	%r28, %r86, %r7;
	or.b32  	%r29, %r86, %r8;
	or.b32  	%r30, %r86, %r9;
	bar.sync 	0;
	or.pred  	%p3, %p2, %p1;
	add.s32 	%r87, %r119, -6960;
	mul.wide.s32 	%rd51, %r87, 4;
	add.s64 	%rd13, %rd1, %rd51;
	mov.f32 	%f108, 0f00000000;
	@%p3 bra 	$L__BB1_3;
	ld.global.nc.f32 	%f108, [%rd13];
$L__BB1_3:
	setp.eq.s32 	%p4, %r26, 0;
	setp.eq.s16 	%p5, %rs2, 0;
	st.shared.f32 	[%r4], %f108;
	or.pred  	%p6, %p4, %p5;
	add.s32 	%r88, %r118, -6960;
	mul.wide.s32 	%rd52, %r88, 4;
	add.s64 	%rd14, %rd1, %rd52;
	mov.f32 	%f109, 0f00000000;
	@%p6 bra 	$L__BB1_5;
	ld.global.nc.f32 	%f109, [%rd14];
$L__BB1_5:
	setp.eq.s32 	%p7, %r27, 0;
	setp.eq.s16 	%p8, %rs3, 0;
	st.shared.f32 	[%r4+4], %f109;
	or.pred  	%p9, %p7, %p8;
	add.s32 	%r89, %r117, -6960;
	mul.wide.s32 	%rd53, %r89, 4;
	add.s64 	%rd15, %rd1, %rd53;
	mov.f32 	%f110, 0f00000000;
	@%p9 bra 	$L__BB1_7;
	ld.global.nc.f32 	%f110, [%rd15];
$L__BB1_7:
	setp.eq.s32 	%p10, %r28, 0;
	setp.eq.s16 	%p11, %rs4, 0;
	st.shared.f32 	[%r4+8], %f110;
	or.pred  	%p12, %p10, %p11;
	add.s32 	%r90, %r116, -6960;
	mul.wide.s32 	%rd54, %r90, 4;
	add.s64 	%rd16, %rd1, %rd54;
	mov.f32 	%f111, 0f00000000;
	@%p12 bra 	$L__BB1_9;
	ld.global.nc.f32 	%f111, [%rd16];
$L__BB1_9:
	setp.eq.s32 	%p13, %r29, 0;
	setp.eq.s16 	%p14, %rs5, 0;
	st.shared.f32 	[%r4+12], %f111;
	or.pred  	%p15, %p13, %p14;
	add.s32 	%r91, %r115, -6960;
	mul.wide.s32 	%rd55, %r91, 4;
	add.s64 	%rd17, %rd1, %rd55;
	mov.f32 	%f112, 0f00000000;
	@%p15 bra 	$L__BB1_11;
	ld.global.nc.f32 	%f112, [%rd17];
$L__BB1_11:
	setp.eq.s32 	%p16, %r30, 0;
	setp.eq.s16 	%p17, %rs6, 0;
	st.shared.f32 	[%r4+16], %f112;
	or.pred  	%p18, %p16, %p17;
	add.s32 	%r92, %r114, -6960;
	mul.wide.s32 	%rd56, %r92, 4;
	add.s64 	%rd18, %rd1, %rd56;
	mov.f32 	%f113, 0f00000000;
	@%p18 bra 	$L__BB1_13;
	ld.global.nc.f32 	%f113, [%rd18];
$L__BB1_13:
	setp.gt.u32 	%p19, %r1, 23;
	st.shared.f32 	[%r4+20], %f113;
	@%p19 bra 	$L__BB1_29;
	setp.eq.s16 	%p20, %rs7, 0;
	mov.f32 	%f114, 0f00000000;
	@%p20 bra 	$L__BB1_16;
	add.s64 	%rd57, %rd84, %rd5;
	ld.global.nc.f32 	%f114, [%rd57];
$L__BB1_16:
	setp.eq.s16 	%p21, %rs8, 0;
	st.shared.f32 	[%r4+2352], %f114;
	mov.f32 	%f115, 0f00000000;
	@%p21 bra 	$L__BB1_18;
	add.s64 	%rd58, %rd84, %rd8;
	ld.global.nc.f32 	%f115, [%rd58];
$L__BB1_18:
	setp.eq.s16 	%p22, %rs9, 0;
	st.shared.f32 	[%r4+2356], %f115;
	mov.f32 	%f116, 0f00000000;
	@%p22 bra 	$L__BB1_20;
	mul.lo.s16 	%rs94, %rs9, 240;
	cvt.u32.u16 	%r95, %rs94;
	add.s32 	%r96, %r83, %r95;
	add.s32 	%r97, %r96, -6960;
	mul.wide.u32 	%rd59, %r97, 4;
	add.s64 	%rd60, %rd84, %rd59;
	ld.global.nc.f32 	%f116, [%rd60];
$L__BB1_20:
	setp.eq.s32 	%p23, %r1, 23;
	st.shared.f32 	[%r4+2360], %f116;
	@%p23 bra 	$L__BB1_29;
	setp.eq.s16 	%p24, %rs11, 0;
	mov.f32 	%f117, 0f00000000;
	@%p24 bra 	$L__BB1_23;
	mul.lo.s16 	%rs95, %rs11, 240;
	cvt.u32.u16 	%r100, %rs95;
	add.s32 	%r101, %r81, %r100;
	add.s32 	%r102, %r101, -6960;
	mul.wide.u32 	%rd61, %r102, 4;
	add.s64 	%rd62, %rd84, %rd61;
	ld.global.nc.f32 	%f117, [%rd62];
$L__BB1_23:
	setp.eq.s16 	%p25, %rs13, 0;
	st.shared.f32 	[%r4+2364], %f117;
	mov.f32 	%f118, 0f00000000;
	@%p25 bra 	$L__BB1_25;
	mul.lo.s16 	%rs96, %rs13, 240;
	cvt.u32.u16 	%r105, %rs96;
	add.s32 	%r106, %r70, %r105;
	add.s32 	%r107, %r106, -6960;
	mul.wide.u32 	%rd63, %r107, 4;
	add.s64 	%rd64, %rd84, %rd63;
	ld.global.nc.f32 	%f118, [%rd64];
$L__BB1_25:
	setp.eq.s16 	%p26, %rs15, 0;
	st.shared.f32 	[%r4+2368], %f118;
	mov.f32 	%f119, 0f00000000;
	@%p26 bra 	$L__BB1_27;
	mul.lo.s16 	%rs97, %rs15, 240;
	cvt.u32.u16 	%r110, %rs97;
	add.s32 	%r111, %r55, %r110;
	add.s32 	%r112, %r111, -6960;
	mul.wide.u32 	%rd65, %r112, 4;
	add.s64 	%rd66, %rd84, %rd65;
	ld.global.nc.f32 	%f119, [%rd66];
$L__BB1_27:
	setp.ne.s32 	%p27, %r1, 0;
	st.shared.f32 	[%r4+2372], %f119;
	@%p27 bra 	$L__BB1_29;
	ld.global.nc.f32 	%f70, [%rd83+-960];
	st.shared.f32 	[_ZZ17my_kernel_kernel0E18placeholder_shared], %f70;
$L__BB1_29:
	bar.sync 	0;
	ld.shared.f32 	%f72, [%r10];
	ld.shared.f32 	%f73, [_ZZ17my_kernel_kernel0E18placeholder_shared];
	fma.rn.f32 	%f27, %f72, %f73, %f107;
	ld.shared.f32 	%f74, [%r10+8];
	fma.rn.f32 	%f28, %f74, %f73, %f106;
	bar.sync 	0;
	mov.f32 	%f120, 0f00000000;
	@%p2 bra 	$L__BB1_31;
	ld.global.nc.f32 	%f120, [%rd13+960];
$L__BB1_31:
	st.shared.f32 	[%r4], %f120;
	mov.f32 	%f121, 0f00000000;
	@%p4 bra 	$L__BB1_33;
	ld.global.nc.f32 	%f121, [%rd14+960];
$L__BB1_33:
	st.shared.f32 	[%r4+4], %f121;
	mov.f32 	%f122, 0f00000000;
	@%p7 bra 	$L__BB1_35;
	ld.global.nc.f32 	%f122, [%rd15+960];
$L__BB1_35:
	st.shared.f32 	[%r4+8], %f122;
	mov.f32 	%f123, 0f00000000;
	@%p10 bra 	$L__BB1_37;
	ld.global.nc.f32 	%f123, [%rd16+960];
$L__BB1_37:
	setp.eq.s32 	%p32, %r29, 0;
	st.shared.f32 	[%r4+12], %f123;
	mov.f32 	%f124, 0f00000000;
	@%p32 bra 	$L__BB1_39;
	ld.global.nc.f32 	%f124, [%rd17+960];
$L__BB1_39:
	st.shared.f32 	[%r4+16], %f124;
	mov.f32 	%f125, 0f00000000;
	@%p16 bra 	$L__BB1_41;
	ld.global.nc.f32 	%f125, [%rd18+960];
$L__BB1_41:
	st.shared.f32 	[%r4+20], %f125;
	@%p19 bra 	$L__BB1_45;
	setp.eq.s32 	%p35, %r1, 23;
	add.s64 	%rd67, %rd84, %rd4;
	ld.global.nc.f32 	%f80, [%rd67];
	st.shared.f32 	[%r4+2352], %f80;
	add.s64 	%rd68, %rd84, %rd7;
	ld.global.nc.f32 	%f81, [%rd68];
	st.shared.f32 	[%r4+2356], %f81;
	add.s64 	%rd69, %rd84, %rd9;
	ld.global.nc.f32 	%f82, [%rd69];
	st.shared.f32 	[%r4+2360], %f82;
	@%p35 bra 	$L__BB1_45;
	setp.ne.s32 	%p36, %r1, 0;
	add.s64 	%rd70, %rd84, %rd10;
	ld.global.nc.f32 	%f83, [%rd70];
	st.shared.f32 	[%r4+2364], %f83;
	add.s64 	%rd71, %rd84, %rd6;
	ld.global.nc.f32 	%f84, [%rd71+-960];
	st.shared.f32 	[%r4+2368], %f84;
	add.s64 	%rd72, %rd84, %rd2;
	ld.global.nc.f32 	%f85, [%rd72+-960];
	st.shared.f32 	[%r4+2372], %f85;
	@%p36 bra 	$L__BB1_45;
	ld.global.nc.f32 	%f86, [%rd83];
	st.shared.f32 	[_ZZ17my_kernel_kernel0E18placeholder_shared], %f86;
$L__BB1_45:
	setp.eq.s32 	%p37, %r25, 0;
	bar.sync 	0;
	ld.shared.f32 	%f88, [%r10];
	ld.shared.f32 	%f89, [_ZZ17my_kernel_kernel0E18placeholder_shared];
	fma.rn.f32 	%f41, %f88, %f89, %f27;
	ld.shared.f32 	%f90, [%r10+8];
	fma.rn.f32 	%f42, %f90, %f89, %f28;
	bar.sync 	0;
	mov.f32 	%f126, 0f00000000;
	@%p37 bra 	$L__BB1_47;
	ld.global.nc.f32 	%f126, [%rd13+1920];
$L__BB1_47:
	setp.eq.s32 	%p38, %r26, 0;
	st.shared.f32 	[%r4], %f126;
	mov.f32 	%f127, 0f00000000;
	@%p38 bra 	$L__BB1_49;
	ld.global.nc.f32 	%f127, [%rd14+1920];
$L__BB1_49:
	setp.eq.s32 	%p39, %r27, 0;
	st.shared.f32 	[%r4+4], %f127;
	mov.f32 	%f128, 0f00000000;
	@%p39 bra 	$L__BB1_51;
	ld.global.nc.f32 	%f128, [%rd15+1920];
$L__BB1_51:
	setp.eq.s32 	%p40, %r28, 0;
	st.shared.f32 	[%r4+8], %f128;
	mov.f32 	%f129, 0f00000000;
	@%p40 bra 	$L__BB1_53;
	ld.global.nc.f32 	%f129, [%rd16+1920];
$L__BB1_53:
	st.shared.f32 	[%r4+12], %f129;
	mov.f32 	%f130, 0f00000000;
	@%p32 bra 	$L__BB1_55;
	ld.global.nc.f32 	%f130, [%rd17+1920];
$L__BB1_55:
	setp.eq.s32 	%p42, %r30, 0;
	st.shared.f32 	[%r4+16], %f130;
	mov.f32 	%f131, 0f00000000;
	@%p42 bra 	$L__BB1_57;
	ld.global.nc.f32 	%f131, [%rd18+1920];
$L__BB1_57:
	setp.gt.u32 	%p43, %r1, 23;
	st.shared.f32 	[%r4+20], %f131;
	@%p43 bra 	$L__BB1_61;
	setp.eq.s32 	%p44, %r1, 23;
	add.s64 	%rd73, %rd84, %rd4;
	ld.global.nc.f32 	%f96, [%rd73+960];
	st.shared.f32 	[%r4+2352], %f96;
	add.s64 	%rd74, %rd84, %rd7;
	ld.global.nc.f32 	%f97, [%rd74+960];
	st.shared.f32 	[%r4+2356], %f97;
	add.s64 	%rd75, %rd84, %rd9;
	ld.global.nc.f32 	%f98, [%rd75+960];
	st.shared.f32 	[%r4+2360], %f98;
	@%p44 bra 	$L__BB1_61;
	setp.ne.s32 	%p45, %r1, 0;
	add.s64 	%rd76, %rd84, %rd10;
	ld.global.nc.f32 	%f99, [%rd76+960];
	st.shared.f32 	[%r4+2364], %f99;
	add.s64 	%rd77, %rd84, %rd6;
	ld.global.nc.f32 	%f100, [%rd77];
	st.shared.f32 	[%r4+2368], %f100;
	add.s64 	%rd78, %rd84, %rd2;
	ld.global.nc.f32 	%f101, [%rd78];
	st.shared.f32 	[%r4+2372], %f101;
	@%p45 bra 	$L__BB1_61;
	ld.global.nc.f32 	%f102, [%rd83+960];
	st.shared.f32 	[_ZZ17my_kernel_kernel0E18placeholder_shared], %f102;
$L__BB1_61:
	bar.sync 	0;
	ld.shared.f32 	%f103, [%r10];
	ld.shared.f32 	%f104, [_ZZ17my_kernel_kernel0E18placeholder_shared];
	fma.rn.f32 	%f107, %f103, %f104, %f41;
	ld.shared.f32 	%f105, [%r10+8];
	fma.rn.f32 	%f106, %f105, %f104, %f42;
	add.s64 	%rd84, %rd84, 26880;
	add.s64 	%rd83, %rd83, 2880;
	add.s32 	%r121, %r121, 6720;
	add.s32 	%r120, %r120, 1;
	add.s32 	%r119, %r119, 6720;
	add.s32 	%r118, %r118, 6720;
	add.s32 	%r117, %r117, 6720;
	add.s32 	%r116, %r116, 6720;
	add.s32 	%r115, %r115, 6720;
	add.s32 	%r114, %r114, 6720;
	setp.ne.s32 	%p46, %r121, 13200;
	@%p46 bra 	$L__BB1_1;
	ld.param.u64 	%rd82, [my_kernel_kernel0_param_2];
	mad.lo.s32 	%r113, %r1, 480, %r3;
	cvta.to.global.u64 	%rd79, %rd82;
	mul.wide.u32 	%rd80, %r113, 4;
	add.s64 	%rd81, %rd79, %rd80;
	st.global.f32 	[%rd81], %f107;
	st.global.f32 	[%rd81+960], %f106;
	ret;

}


// ===== COMPILED SASS (sm_100) =====

	.target	sm_100

	.elftype	@"ET_EXEC"


//--------------------- .note.nv.tkinfo           --------------------------
	.section	.note.nv.tkinfo,"",@"SHT_NOTE"
	.sectionflags	@"SHF_NOTE_NV_TKINFO"
	.tkinfo
        /*0018*/ 	.word	0x00000002
        /*0030*/ 	.string	""
        /*0030*/ 	.string	"ptxas"
        /*0030*/ 	.string	"Cuda compilation tools, release 13.0, V13.0.88"
        /*0030*/ 	.string	"Build cuda_13.0.r13.0/compiler.36424714_0"
        /*0030*/ 	.string	"-arch sm_100 -m 64 "



//--------------------- .note.nv.cuinfo           --------------------------
	.section	.note.nv.cuinfo,"",@"SHT_NOTE"
	.sectionflags	@"SHF_NOTE_NV_CUINFO"
        /*0018*/ 	.short	0x0002
        /*001a*/ 	.short	0x0064
        /*001c*/ 	.short	0x0082
	.zero		2


//--------------------- .nv.info                  --------------------------
	.section	.nv.info,"",@"SHT_CUDA_INFO"
	.align	4


	//----- nvinfo : EIATTR_REGCOUNT
	.align		4
        /*0000*/ 	.byte	0x04, 0x2f
        /*0002*/ 	.short	(.L_1 - .L_0)
	.align		4
.L_0:
        /*0004*/ 	.word	index@(my_kernel_kernel1)
        /*0008*/ 	.word	0x0000000e


	//----- nvinfo : EIATTR_FRAME_SIZE
	.align		4
.L_1:
        /*000c*/ 	.byte	0x04, 0x11
        /*000e*/ 	.short	(.L_3 - .L_2)
	.align		4
.L_2:
        /*0010*/ 	.word	index@(my_kernel_kernel1)
        /*0014*/ 	.word	0x00000000


	//----- nvinfo : EIATTR_REGCOUNT
	.align		4
.L_3:
        /*0018*/ 	.byte	0x04, 0x2f
        /*001a*/ 	.short	(.L_5 - .L_4)
	.align		4
.L_4:
        /*001c*/ 	.word	index@(my_kernel_kernel0)
        /*0020*/ 	.word	0x00000040


	//----- nvinfo : EIATTR_FRAME_SIZE
	.align		4
.L_5:
        /*0024*/ 	.byte	0x04, 0x11
        /*0026*/ 	.short	(.L_7 - .L_6)
	.align		4
.L_6:
        /*0028*/ 	.word	index@(my_kernel_kernel0)
        /*002c*/ 	.word	0x00000000


	//----- nvinfo : EIATTR_MIN_STACK_SIZE
	.align		4
.L_7:
        /*0030*/ 	.byte	0x04, 0x12
        /*0032*/ 	.short	(.L_9 - .L_8)
	.align		4
.L_8:
        /*0034*/ 	.word	index@(my_kernel_kernel0)
        /*0038*/ 	.word	0x00000000


	//----- nvinfo : EIATTR_MIN_STACK_SIZE
	.align		4
.L_9:
        /*003c*/ 	.byte	0x04, 0x12
        /*003e*/ 	.short	(.L_11 - .L_10)
	.align		4
.L_10:
        /*0040*/ 	.word	index@(my_kernel_kernel1)
        /*0044*/ 	.word	0x00000000
.L_11:


//--------------------- .nv.compat                --------------------------
	.section	.nv.compat,"",@"SHT_CUDA_COMPAT_INFO"
	.align	4
        /*0000*/ 	.byte	0x02, 0x09, 0x00, 0x00, 0x02, 0x02, 0x01, 0x00, 0x02, 0x05, 0x05, 0x00, 0x03, 0x07, 0x01, 0x01
        /*0010*/ 	.byte	0x02, 0x03, 0x00, 0x00, 0x02, 0x06, 0x01, 0x00, 0x04, 0x0b, 0x08, 0x00, 0x09, 0x00, 0x00, 0x00
        /*0020*/ 	.byte	0x00, 0x00, 0x00, 0x00


//--------------------- .nv.info.my_kernel_kernel0 --------------------------
	.section	.nv.info.my_kernel_kernel0,"",@"SHT_CUDA_INFO"
	.sectionflags	@""
	.align	4


	//----- nvinfo : EIATTR_CUDA_API_VERSION
	.align		4
        /*0000*/ 	.byte	0x04, 0x37
        /*0002*/ 	.short	(.L_13 - .L_12)
.L_12:
        /*0004*/ 	.word	0x00000082


	//----- nvinfo : EIATTR_KPARAM_INFO
	.align		4
.L_13:
        /*0008*/ 	.byte	0x04, 0x17
        /*000a*/ 	.short	(.L_15 - .L_14)
.L_14:
        /*000c*/ 	.word	0x00000000
        /*0010*/ 	.short	0x0002
        /*0012*/ 	.short	0x0010
        /*0014*/ 	.byte	0x00, 0xf5, 0x21, 0x00


	//----- nvinfo : EIATTR_KPARAM_INFO
	.align		4
.L_15:
        /*0018*/ 	.byte	0x04, 0x17
        /*001a*/ 	.short	(.L_17 - .L_16)
.L_16:
        /*001c*/ 	.word	0x00000000
        /*0020*/ 	.short	0x0001
        /*0022*/ 	.short	0x0008
        /*0024*/ 	.byte	0x00, 0xf5, 0x21, 0x00


	//----- nvinfo : EIATTR_KPARAM_INFO
	.align		4
.L_17:
        /*0028*/ 	.byte	0x04, 0x17
        /*002a*/ 	.short	(.L_19 - .L_18)
.L_18:
        /*002c*/ 	.word	0x00000000
        /*0030*/ 	.short	0x0000
        /*0032*/ 	.short	0x0000
        /*0034*/ 	.byte	0x00, 0xf5, 0x21, 0x00


	//----- nvinfo : EIATTR_SPARSE_MMA_MASK
	.align		4
.L_19:
        /*0038*/ 	.byte	0x03, 0x50
        /*003a*/ 	.short	0x0000


	//----- nvinfo : EIATTR_MAXREG_COUNT
	.align		4
        /*003c*/ 	.byte	0x03, 0x1b
        /*003e*/ 	.short	0x00ff


	//----- nvinfo : EIATTR_NUM_BARRIERS
	.align		4
        /*0040*/ 	.byte	0x02, 0x4c
        /*0042*/ 	.byte	0x01
	.zero		1


	//----- nvinfo : EIATTR_MERCURY_ISA_VERSION
	.align		4
        /*0044*/ 	.byte	0x03, 0x5f
        /*0046*/ 	.short	0x0101


	//----- nvinfo : EIATTR_VRC_CTA_INIT_COUNT
	.align		4
        /*0048*/ 	.byte	0x02, 0x4a
	.zero		1
	.zero		1


	//----- nvinfo : EIATTR_EXIT_INSTR_OFFSETS
	.align		4
        /*004c*/ 	.byte	0x04, 0x1c
        /*004e*/ 	.short	(.L_21 - .L_20)


	//   ....[0]....
.L_20:
        /*0050*/ 	.word	0x000023b0


	//----- nvinfo : EIATTR_CRS_STACK_SIZE
	.align		4
.L_21:
        /*0054*/ 	.byte	0x04, 0x1e
        /*0056*/ 	.short	(.L_23 - .L_22)
.L_22:
        /*0058*/ 	.word	0x00000000


	//----- nvinfo : EIATTR_CBANK_PARAM_SIZE
	.align		4
.L_23:
        /*005c*/ 	.byte	0x03, 0x19
        /*005e*/ 	.short	0x0018


	//----- nvinfo : EIATTR_PARAM_CBANK
	.align		4
        /*0060*/ 	.byte	0x04, 0x0a
        /*0062*/ 	.short	(.L_25 - .L_24)
	.align		4
.L_24:
        /*0064*/ 	.word	index@(.nv.constant0.my_kernel_kernel0)
        /*0068*/ 	.short	0x0380
        /*006a*/ 	.short	0x0018


	//----- nvinfo : EIATTR_SW_WAR
	.align		4
.L_25:
        /*006c*/ 	.byte	0x04, 0x36
        /*006e*/ 	.short	(.L_27 - .L_26)
.L_26:
        /*0070*/ 	.word	0x00000008
.L_27:


//--------------------- .nv.info.my_kernel_kernel1 --------------------------
	.section	.nv.info.my_kernel_kernel1,"",@"SHT_CUDA_INFO"
	.sectionflags	@""
	.align	4


	//----- nvinfo : EIATTR_CUDA_API_VERSION
	.align		4
        /*0000*/ 	.byte	0x04, 0x37
        /*0002*/ 	.short	(.L_29 - .L_28)
.L_28:
        /*0004*/ 	.word	0x00000082


	//----- nvinfo : EIATTR_KPARAM_INFO
	.align		4
.L_29:
        /*0008*/ 	.byte	0x04, 0x17
        /*000a*/ 	.short	(.L_31 - .L_30)
.L_30:
        /*000c*/ 	.word	0x00000000
        /*0010*/ 	.short	0x0002
        /*0012*/ 	.short	0x0010
        /*0014*/ 	.byte	0x00, 0xf5, 0x21, 0x00


	//----- nvinfo : EIATTR_KPARAM_INFO
	.align		4
.L_31:
        /*0018*/ 	.byte	0x04, 0x17
        /*001a*/ 	.short	(.L_33 - .L_32)
.L_32:
        /*001c*/ 	.word	0x00000000
        /*0020*/ 	.short	0x0001
        /*0022*/ 	.short	0x0008
        /*0024*/ 	.byte	0x00, 0xf5, 0x21, 0x00


	//----- nvinfo : EIATTR_KPARAM_INFO
	.align		4
.L_33:
        /*0028*/ 	.byte	0x04, 0x17
        /*002a*/ 	.short	(.L_35 - .L_34)
.L_34:
        /*002c*/ 	.word	0x00000000
        /*0030*/ 	.short	0x0000
        /*0032*/ 	.short	0x0000
        /*0034*/ 	.byte	0x00, 0xf5, 0x21, 0x00


	//----- nvinfo : EIATTR_SPARSE_MMA_MASK
	.align		4
.L_35:
        /*0038*/ 	.byte	0x03, 0x50
        /*003a*/ 	.short	0x0000


	//----- nvinfo : EIATTR_MAXREG_COUNT
	.align		4
        /*003c*/ 	.byte	0x03, 0x1b
        /*003e*/ 	.short	0x00ff


	//----- nvinfo : EIATTR_MERCURY_ISA_VERSION
	.align		4
        /*0040*/ 	.byte	0x03, 0x5f
        /*0042*/ 	.short	0x0101


	//----- nvinfo : EIATTR_VRC_CTA_INIT_COUNT
	.align		4
        /*0044*/ 	.byte	0x02, 0x4a
	.zero		1
	.zero		1


	//----- nvinfo : EIATTR_EXIT_INSTR_OFFSETS
	.align		4
        /*0048*/ 	.byte	0x04, 0x1c
        /*004a*/ 	.short	(.L_37 - .L_36)


	//   ....[0]....
.L_36:
        /*004c*/ 	.word	0x00000170


	//----- nvinfo : EIATTR_CBANK_PARAM_SIZE
	.align		4
.L_37:
        /*0050*/ 	.byte	0x03, 0x19
        /*0052*/ 	.short	0x0018


	//----- nvinfo : EIATTR_PARAM_CBANK
	.align		4
        /*0054*/ 	.byte	0x04, 0x0a
        /*0056*/ 	.short	(.L_39 - .L_38)
	.align		4
.L_38:
        /*0058*/ 	.word	index@(.nv.constant0.my_kernel_kernel1)
        /*005c*/ 	.short	0x0380
        /*005e*/ 	.short	0x0018


	//----- nvinfo : EIATTR_SW_WAR
	.align		4
.L_39:
        /*0060*/ 	.byte	0x04, 0x36
        /*0062*/ 	.short	(.L_41 - .L_40)
.L_40:
        /*0064*/ 	.word	0x00000008
.L_41:


//--------------------- .nv.callgraph             --------------------------
	.section	.nv.callgraph,"",@"SHT_CUDA_CALLGRAPH"
	.align	4
	.sectionentsize	8
	.align		4
        /*0000*/ 	.word	0x00000000
	.align		4
        /*0004*/ 	.word	0xffffffff
	.align		4
        /*0008*/ 	.word	0x00000000
	.align		4
        /*000c*/ 	.word	0xfffffffe
	.align		4
        /*0010*/ 	.word	0x00000000
	.align		4
        /*0014*/ 	.word	0xfffffffd
	.align		4
        /*0018*/ 	.word	0x00000000
	.align		4
        /*001c*/ 	.word	0xfffffffc


//--------------------- .text.my_kernel_kernel0   --------------------------
	.section	.text.my_kernel_kernel0,"ax",@progbits
	.align	128
        .global         my_kernel_kernel0
        .type           my_kernel_kernel0,@function
        .size           my_kernel_kernel0,(.L_x_9 - my_kernel_kernel0)
        .other          my_kernel_kernel0,@"STO_CUDA_ENTRY STV_DEFAULT"
my_kernel_kernel0:
.text.my_kernel_kernel0:
[----:B------:R-:W-:Y:S01]  /*0000*/  LDC R1, c[0x0][0x37c] ;  /* 0x0000df00ff017b82 */ /* 0x000fe20000000800 */
[----:B------:R-:W0:Y:S01]  /*0010*/  S2R R0, SR_TID.X ;  /* 0x0000000000007919 */ /* 0x000e220000002100 */
[----:B------:R-:W-:Y:S01]  /*0020*/  MOV R25, 0x400 ;  /* 0x0000040000197802 */ /* 0x000fe20000000f00 */
[----:B------:R-:W-:Y:S01]  /*0030*/  IMAD.MOV.U32 R53, RZ, RZ, RZ ;  /* 0x000000ffff357224 */ /* 0x000fe200078e00ff */
[----:B------:R-:W1:Y:S01]  /*0040*/  LDCU.64 UR8, c[0x0][0x358] ;  /* 0x00006b00ff0877ac */ /* 0x000e620008000a00 */
[----:B------:R-:W2:Y:S01]  /*0050*/  S2R R4, SR_CgaCtaId ;  /* 0x0000000000047919 */ /* 0x000ea20000008800 */
[----:B------:R-:W-:Y:S01]  /*0060*/  IMAD.MOV.U32 R54, RZ, RZ, RZ ;  /* 0x000000ffff367224 */ /* 0x000fe200078e00ff */
[----:B------:R-:W3:Y:S01]  /*0070*/  LDCU.64 UR10, c[0x0][0x380] ;  /* 0x00007000ff0a77ac */ /* 0x000ee20008000a00 */
[----:B------:R-:W-:Y:S01]  /*0080*/  UMOV UR6, 0xffffe4d0 ;  /* 0xffffe4d000067882 */ /* 0x000fe20000000000 */
[----:B------:R-:W-:Y:S01]  /*0090*/  UMOV UR7, 0xfffffffd ;  /* 0xfffffffd00077882 */ /* 0x000fe20000000000 */
[----:B0-----:R-:W-:-:S02]  /*00a0*/  PRMT R20, R0, 0x9910, RZ ;  /* 0x0000991000147816 */ /* 0x001fc400000000ff */
[----:B--2---:R-:W-:-:S03]  /*00b0*/  LEA R25, R4, R25, 0x18 ;  /* 0x0000001904197211 */ /* 0x004fc600078ec0ff */
[----:B------:R-:W-:-:S04]  /*00c0*/  IMAD R20, R20, 0x6, RZ ;  /* 0x0000000614147824 */ /* 0x000fc800078e02ff */
[C---:B------:R-:W-:Y:S01]  /*00d0*/  VIADD R8, R20.reuse, 0x1 ;  /* 0x0000000114087836 */ /* 0x040fe20000000000 */
[C---:B------:R-:W-:Y:S01]  /*00e0*/  IADD3 R6, PT, PT, R20.reuse, 0x16, RZ ;  /* 0x0000001614067810 */ /* 0x040fe20007ffe0ff */
[C---:B------:R-:W-:Y:S02]  /*00f0*/  VIADD R13, R20.reuse, 0x2 ;  /* 0x00000002140d7836 */ /* 0x040fe40000000000 */
[----:B------:R-:W-:Y:S01]  /*0100*/  VIADD R17, R20, 0x5 ;  /* 0x0000000514117836 */ /* 0x000fe20000000000 */
[----:B------:R-:W-:Y:S01]  /*0110*/  LOP3.LUT R2, R8, 0xffff, RZ, 0xc0, !PT ;  /* 0x0000ffff08027812 */ /* 0x000fe200078ec0ff */
[C---:B------:R-:W-:Y:S01]  /*0120*/  VIADD R15, R20.reuse, 0x3 ;  /* 0x00000003140f7836 */ /* 0x040fe20000000000 */
[----:B------:R-:W-:Y:S01]  /*0130*/  LOP3.LUT R3, R13, 0xffff, RZ, 0xc0, !PT ;  /* 0x0000ffff0d037812 */ /* 0x000fe200078ec0ff */
[----:B------:R-:W-:Y:S01]  /*0140*/  VIADD R19, R20, 0x4 ;  /* 0x0000000414137836 */ /* 0x000fe20000000000 */
[----:B------:R-:W-:Y:S01]  /*0150*/  LOP3.LUT R4, R17, 0xffff, RZ, 0xc0, !PT ;  /* 0x0000ffff11047812 */ /* 0x000fe200078ec0ff */
[----:B------:R-:W-:Y:S01]  /*0160*/  IMAD R2, R2, 0x12f7, RZ ;  /* 0x000012f702027824 */ /* 0x000fe200078e02ff */
[----:B------:R-:W-:Y:S01]  /*0170*/  LOP3.LUT R9, R6, 0xffff, RZ, 0xc0, !PT ;  /* 0x0000ffff06097812 */ /* 0x000fe200078ec0ff */
[----:B------:R-:W-:-:S02]  /*0180*/  IMAD R3, R3, 0x4bdb, RZ ;  /* 0x00004bdb03037824 */ /* 0x000fc400078e02ff */
[----:B------:R-:W-:Y:S01]  /*0190*/  IMAD R4, R4, 0x4bdb, RZ ;  /* 0x00004bdb04047824 */ /* 0x000fe200078e02ff */
[----:B------:R-:W-:Y:S01]  /*01a0*/  SHF.R.U32.HI R12, RZ, 0x11, R2 ;  /* 0x00000011ff0c7819 */ /* 0x000fe20000011602 */
[----:B------:R-:W-:Y:S01]  /*01b0*/  IMAD R9, R9, 0x4bdb, RZ ;  /* 0x00004bdb09097824 */ /* 0x000fe200078e02ff */
[----:B------:R-:W-:Y:S01]  /*01c0*/  SHF.R.U32.HI R14, RZ, 0x13, R3 ;  /* 0x00000013ff0e7819 */ /* 0x000fe20000011603 */
[----:B------:R-:W-:Y:S01]  /*01d0*/  IMAD R40, R0, 0x18, R25 ;  /* 0x0000001800287824 */ /* 0x000fe200078e0219 */
[----:B------:R-:W-:Y:S02]  /*01e0*/  PRMT R2, R12, 0x9910, RZ ;  /* 0x000099100c027816 */ /* 0x000fe400000000ff */
[----:B------:R-:W-:Y:S02]  /*01f0*/  PRMT R3, R14, 0x9910, RZ ;  /* 0x000099100e037816 */ /* 0x000fe400000000ff */
[----:B------:R-:W-:Y:S01]  /*0200*/  SHF.R.U32.HI R18, RZ, 0x13, R4 ;  /* 0x00000013ff127819 */ /* 0x000fe20000011604 */
[----:B------:R-:W-:-:S02]  /*0210*/  IMAD R2, R2, 0x1b, RZ ;  /* 0x0000001b02027824 */ /* 0x000fc400078e02ff */
[----:B------:R-:W-:Y:S01]  /*0220*/  IMAD R3, R3, 0x1b, RZ ;  /* 0x0000001b03037824 */ /* 0x000fe200078e02ff */
[----:B------:R-:W-:Y:S01]  /*0230*/  PRMT R10, R18, 0x9910, RZ ;  /* 0x00009910120a7816 */ /* 0x000fe200000000ff */
[----:B------:R-:W-:Y:S02]  /*0240*/  IMAD.MOV R2, RZ, RZ, -R2 ;  /* 0x000000ffff027224 */ /* 0x000fe400078e0a02 */
[----:B------:R-:W-:-:S03]  /*0250*/  IMAD.MOV R5, RZ, RZ, -R3 ;  /* 0x000000ffff057224 */ /* 0x000fc600078e0a03 */
[----:B------:R-:W-:Y:S02]  /*0260*/  PRMT R3, R2, 0x7710, RZ ;  /* 0x0000771002037816 */ /* 0x000fe400000000ff */
[----:B------:R-:W-:Y:S01]  /*0270*/  PRMT R2, R5, 0x7710, RZ ;  /* 0x0000771005027816 */ /* 0x000fe200000000ff */
[----:B------:R-:W-:Y:S02]  /*0280*/  VIADD R5, R20, 0x15 ;  /* 0x0000001514057836 */ /* 0x000fe40000000000 */
[----:B------:R-:W-:Y:S01]  /*0290*/  IMAD.IADD R8, R8, 0x1, R3 ;  /* 0x0000000108087824 */ /* 0x000fe200078e0203 */
[----:B------:R-:W-:Y:S01]  /*02a0*/  LOP3.LUT R3, R19, 0xffff, RZ, 0xc0, !PT ;  /* 0x0000ffff13037812 */ /* 0x000fe200078ec0ff */
[----:B------:R-:W-:Y:S01]  /*02b0*/  IMAD.IADD R13, R13, 0x1, R2 ;  /* 0x000000010d0d7824 */ /* 0x000fe200078e0202 */
[----:B------:R-:W-:Y:S02]  /*02c0*/  LOP3.LUT R2, R15, 0xffff, RZ, 0xc0, !PT ;  /* 0x0000ffff0f027812 */ /* 0x000fe400078ec0ff */
[----:B------:R-:W-:Y:S01]  /*02d0*/  LOP3.LUT R7, R5, 0xffff, RZ, 0xc0, !PT ;  /* 0x0000ffff05077812 */ /* 0x000fe200078ec0ff */
[----:B------:R-:W-:Y:S01]  /*02e0*/  IMAD R3, R3, 0x4bdb, RZ ;  /* 0x00004bdb03037824 */ /* 0x000fe200078e02ff */
[----:B------:R-:W-:Y:S01]  /*02f0*/  PRMT R29, R8, 0x9910, RZ ;  /* 0x00009910081d7816 */ /* 0x000fe200000000ff */
[----:B------:R-:W-:Y:S01]  /*0300*/  IMAD R2, R2, 0x4bdb, RZ ;  /* 0x00004bdb02027824 */ /* 0x000fe200078e02ff */
[----:B------:R-:W-:Y:S01]  /*0310*/  PRMT R13, R13, 0x9910, RZ ;  /* 0x000099100d0d7816 */ /* 0x000fe200000000ff */
[----:B------:R-:W-:Y:S01]  /*0320*/  IMAD R7, R7, 0x4bdb, RZ ;  /* 0x00004bdb07077824 */ /* 0x000fe200078e02ff */
[----:B------:R-:W-:-:S02]  /*0330*/  SHF.R.U32.HI R16, RZ, 0x13, R3 ;  /* 0x00000013ff107819 */ /* 0x000fc40000011603 */
[----:B------:R-:W-:Y:S01]  /*0340*/  SHF.R.U32.HI R22, RZ, 0x13, R2 ;  /* 0x00000013ff167819 */ /* 0x000fe20000011602 */
[----:B------:R-:W-:Y:S01]  /*0350*/  IMAD R13, R13, 0xf0, RZ ;  /* 0x000000f00d0d7824 */ /* 0x000fe200078e02ff */
[----:B------:R-:W-:Y:S02]  /*0360*/  SHF.R.U32.HI R2, RZ, 0x13, R7 ;  /* 0x00000013ff027819 */ /* 0x000fe40000011607 */
[----:B------:R-:W-:Y:S02]  /*0370*/  PRMT R4, R22, 0x9910, RZ ;  /* 0x0000991016047816 */ /* 0x000fe400000000ff */
[----:B------:R-:W-:Y:S02]  /*0380*/  PRMT R7, R16, 0x9910, RZ ;  /* 0x0000991010077816 */ /* 0x000fe400000000ff */
[----:B------:R-:W-:Y:S01]  /*0390*/  SHF.R.U32.HI R3, RZ, 0x13, R9 ;  /* 0x00000013ff037819 */ /* 0x000fe20000011609 */
[----:B------:R-:W-:Y:S01]  /*03a0*/  IMAD.MOV.U32 R9, RZ, RZ, R10 ;  /* 0x000000ffff097224 */ /* 0x000fe200078e000a */
[----:B------:R-:W-:Y:S01]  /*03b0*/  PRMT R11, R2, 0x9910, RZ ;  /* 0x00009910020b7816 */ /* 0x000fe200000000ff */
[----:B------:R-:W-:Y:S01]  /*03c0*/  IMAD R2, R4, 0x1b, RZ ;  /* 0x0000001b04027824 */ /* 0x000fe200078e02ff */
[----:B------:R-:W-:Y:S01]  /*03d0*/  PRMT R21, R3, 0x9910, RZ ;  /* 0x0000991003157816 */ /* 0x000fe200000000ff */
[----:B------:R-:W-:Y:S01]  /*03e0*/  IMAD R3, R7, 0x1b, RZ ;  /* 0x0000001b07037824 */ /* 0x000fe200078e02ff */
[----:B------:R-:W-:Y:S01]  /*03f0*/  LOP3.LUT R13, R13, 0xffff, RZ, 0xc0, !PT ;  /* 0x0000ffff0d0d7812 */ /* 0x000fe200078ec0ff */
[----:B------:R-:W-:-:S02]  /*0400*/  IMAD R4, R9, 0x1b, RZ ;  /* 0x0000001b09047824 */ /* 0x000fc400078e02ff */
[----:B------:R-:W-:Y:S02]  /*0410*/  IMAD.MOV.U32 R10, RZ, RZ, R11 ;  /* 0x000000ffff0a7224 */ /* 0x000fe400078e000b */
[----:B------:R-:W-:Y:S02]  /*0420*/  IMAD.MOV R9, RZ, RZ, -R2 ;  /* 0x000000ffff097224 */ /* 0x000fe400078e0a02 */
[----:B------:R-:W-:Y:S02]  /*0430*/  IMAD.MOV.U32 R7, RZ, RZ, R21 ;  /* 0x000000ffff077224 */ /* 0x000fe400078e0015 */
[----:B------:R-:W-:Y:S02]  /*0440*/  IMAD.MOV R11, RZ, RZ, -R3 ;  /* 0x000000ffff0b7224 */ /* 0x000fe400078e0a03 */
[----:B------:R-:W-:Y:S01]  /*0450*/  IMAD R2, R10, 0x1b, RZ ;  /* 0x0000001b0a027824 */ /* 0x000fe200078e02ff */
[----:B------:R-:W-:Y:S01]  /*0460*/  PRMT R10, R9, 0x7710, RZ ;  /* 0x00007710090a7816 */ /* 0x000fe200000000ff */
[----:B------:R-:W-:Y:S01]  /*0470*/  IMAD.MOV R9, RZ, RZ, -R4 ;  /* 0x000000ffff097224 */ /* 0x000fe200078e0a04 */
[----:B------:R-:W-:Y:S01]  /*0480*/  PRMT R4, R11, 0x7710, RZ ;  /* 0x000077100b047816 */ /* 0x000fe200000000ff */
[----:B------:R-:W-:-:S02]  /*0490*/  IMAD R3, R7, 0x1b, RZ ;  /* 0x0000001b07037824 */ /* 0x000fc400078e02ff */
[C---:B------:R-:W-:Y:S02]  /*04a0*/  VIADD R21, R20.reuse, 0x17 ;  /* 0x0000001714157836 */ /* 0x040fe40000000000 */
[----:B------:R-:W-:Y:S01]  /*04b0*/  IMAD.IADD R19, R19, 0x1, R4 ;  /* 0x0000000113137824 */ /* 0x000fe200078e0204 */
[----:B------:R-:W-:Y:S01]  /*04c0*/  IADD3 R3, PT, PT, RZ, -R3, RZ ;  /* 0x80000003ff037210 */ /* 0x000fe20007ffe0ff */
[----:B------:R-:W-:Y:S01]  /*04d0*/  IMAD.IADD R15, R15, 0x1, R10 ;  /* 0x000000010f0f7824 */ /* 0x000fe200078e020a */
[C---:B------:R-:W-:Y:S01]  /*04e0*/  LOP3.LUT R4, R20.reuse, 0xffff, RZ, 0xc0, !PT ;  /* 0x0000ffff14047812 */ /* 0x040fe200078ec0ff */
[----:B------:R-:W-:Y:S01]  /*04f0*/  IMAD.MOV R2, RZ, RZ, -R2 ;  /* 0x000000ffff027224 */ /* 0x000fe200078e0a02 */
[----:B------:R-:W-:Y:S01]  /*0500*/  PRMT R3, R3, 0x7710, RZ ;  /* 0x0000771003037816 */ /* 0x000fe200000000ff */
[----:B------:R-:W-:Y:S01]  /*0510*/  VIADD R11, R20, 0x19 ;  /* 0x00000019140b7836 */ /* 0x000fe20000000000 */
[----:B------:R-:W-:Y:S01]  /*0520*/  LOP3.LUT R7, R21, 0xffff, RZ, 0xc0, !PT ;  /* 0x0000ffff15077812 */ /* 0x000fe200078ec0ff */
[----:B------:R-:W-:Y:S01]  /*0530*/  IMAD R4, R4, 0x12f7, RZ ;  /* 0x000012f704047824 */ /* 0x000fe200078e02ff */
[----:B------:R-:W-:Y:S01]  /*0540*/  PRMT R10, R9, 0x7710, RZ ;  /* 0x00007710090a7816 */ /* 0x000fe200000000ff */
[----:B------:R-:W-:Y:S01]  /*0550*/  IMAD.IADD R3, R6, 0x1, R3 ;  /* 0x0000000106037824 */ /* 0x000fe200078e0203 */
[----:B------:R-:W-:Y:S01]  /*0560*/  PRMT R2, R2, 0x7710, RZ ;  /* 0x0000771002027816 */ /* 0x000fe200000000ff */
[----:B------:R-:W-:Y:S01]  /*0570*/  IMAD R6, R7, 0x4bdb, RZ ;  /* 0x00004bdb07067824 */ /* 0x000fe200078e02ff */
[----:B------:R-:W-:Y:S01]  /*0580*/  SHF.R.U32.HI R4, RZ, 0x11, R4 ;  /* 0x00000011ff047819 */ /* 0x000fe20000011604 */
[----:B------:R-:W-:Y:S01]  /*0590*/  VIADD R9, R20, 0x18 ;  /* 0x0000001814097836 */ /* 0x000fe20000000000 */
[----:B------:R-:W-:Y:S01]  /*05a0*/  LOP3.LUT R24, R11, 0xffff, RZ, 0xc0, !PT ;  /* 0x0000ffff0b187812 */ /* 0x000fe200078ec0ff */
[----:B------:R-:W-:Y:S01]  /*05b0*/  IMAD.IADD R17, R17, 0x1, R10 ;  /* 0x0000000111117824 */ /* 0x000fe200078e020a */
[----:B------:R-:W-:Y:S01]  /*05c0*/  SHF.R.U32.HI R6, RZ, 0x13, R6 ;  /* 0x00000013ff067819 */ /* 0x000fe20000011606 */
[----:B------:R-:W-:Y:S01]  /*05d0*/  IMAD.IADD R2, R5, 0x1, R2 ;  /* 0x0000000105027824 */ /* 0x000fe200078e0202 */
[----:B------:R-:W-:Y:S01]  /*05e0*/  PRMT R27, R4, 0x9910, RZ ;  /* 0x00009910041b7816 */ /* 0x000fe200000000ff */
[----:B------:R-:W-:Y:S01]  /*05f0*/  IMAD R24, R24, 0x4bdb, RZ ;  /* 0x00004bdb18187824 */ /* 0x000fe200078e02ff */
[----:B------:R-:W-:Y:S01]  /*0600*/  LOP3.LUT R7, R9, 0xffff, RZ, 0xc0, !PT ;  /* 0x0000ffff09077812 */ /* 0x000fe200078ec0ff */
[----:B------:R-:W0:Y:S01]  /*0610*/  S2R R5, SR_CTAID.X ;  /* 0x0000000000057919 */ /* 0x000e220000002500 */
[----:B------:R-:W-:Y:S01]  /*0620*/  PRMT R28, R6, 0x9910, RZ ;  /* 0x00009910061c7816 */ /* 0x000fe200000000ff */
[----:B------:R-:W-:Y:S01]  /*0630*/  IMAD.MOV.U32 R6, RZ, RZ, R27 ;  /* 0x000000ffff067224 */ /* 0x000fe200078e001b */
[----:B------:R-:W-:Y:S01]  /*0640*/  SHF.R.U32.HI R24, RZ, 0x13, R24 ;  /* 0x00000013ff187819 */ /* 0x000fe20000011618 */
[----:B------:R-:W-:Y:S01]  /*0650*/  VIADD R10, R20, 0x1a ;  /* 0x0000001a140a7836 */ /* 0x000fe20000000000 */
[----:B------:R-:W-:Y:S01]  /*0660*/  PRMT R15, R15, 0x9910, RZ ;  /* 0x000099100f0f7816 */ /* 0x000fe200000000ff */
[----:B------:R-:W-:Y:S01]  /*0670*/  IMAD R23, R7, 0x4bdb, RZ ;  /* 0x00004bdb07177824 */ /* 0x000fe200078e02ff */
[----:B------:R-:W-:Y:S01]  /*0680*/  PRMT R27, R24, 0x9910, RZ ;  /* 0x00009910181b7816 */ /* 0x000fe200000000ff */
[----:B------:R-:W-:Y:S01]  /*0690*/  IMAD.MOV.U32 R7, RZ, RZ, R28 ;  /* 0x000000ffff077224 */ /* 0x000fe200078e001c */
[----:B------:R-:W-:Y:S01]  /*06a0*/  LOP3.LUT R26, R10, 0xffff, RZ, 0xc0, !PT ;  /* 0x0000ffff0a1a7812 */ /* 0x000fe200078ec0ff */
[----:B------:R-:W-:Y:S01]  /*06b0*/  IMAD R6, R6, 0x1b, RZ ;  /* 0x0000001b06067824 */ /* 0x000fe200078e02ff */
[----:B------:R-:W-:Y:S01]  /*06c0*/  SHF.R.U32.HI R23, RZ, 0x13, R23 ;  /* 0x00000013ff177819 */ /* 0x000fe20000011617 */
[----:B------:R-:W-:Y:S01]  /*06d0*/  IMAD R7, R7, 0x1b, RZ ;  /* 0x0000001b07077824 */ /* 0x000fe200078e02ff */
[----:B------:R-:W-:Y:S01]  /*06e0*/  PRMT R19, R19, 0x9910, RZ ;  /* 0x0000991013137816 */ /* 0x000fe200000000ff */
[----:B------:R-:W-:Y:S01]  /*06f0*/  IMAD R26, R26, 0x4bdb, RZ ;  /* 0x00004bdb1a1a7824 */ /* 0x000fe200078e02ff */
[----:B------:R-:W-:Y:S01]  /*0700*/  IADD3 R6, PT, PT, RZ, -R6, RZ ;  /* 0x80000006ff067210 */ /* 0x000fe20007ffe0ff */
[----:B------:R-:W-:Y:S01]  /*0710*/  IMAD.MOV R24, RZ, RZ, -R7 ;  /* 0x000000ffff187224 */ /* 0x000fe200078e0a07 */
[----:B------:R-:W-:Y:S01]  /*0720*/  PRMT R23, R23, 0x9910, RZ ;  /* 0x0000991017177816 */ /* 0x000fe200000000ff */
[----:B------:R-:W-:Y:S01]  /*0730*/  IMAD R15, R15, 0xf0, RZ ;  /* 0x000000f00f0f7824 */ /* 0x000fe200078e02ff */
[----:B------:R-:W-:-:S02]  /*0740*/  PRMT R7, R6, 0x7710, RZ ;  /* 0x0000771006077816 */ /* 0x000fc400000000ff */
[----:B------:R-:W-:Y:S01]  /*0750*/  PRMT R6, R24, 0x7710, RZ ;  /* 0x0000771018067816 */ /* 0x000fe200000000ff */
[----:B------:R-:W-:Y:S01]  /*0760*/  IMAD.MOV.U32 R24, RZ, RZ, R27 ;  /* 0x000000ffff187224 */ /* 0x000fe200078e001b */
[----:B------:R-:W-:Y:S01]  /*0770*/  SHF.R.U32.HI R26, RZ, 0x13, R26 ;  /* 0x00000013ff1a7819 */ /* 0x000fe2000001161a */
[----:B------:R-:W-:Y:S01]  /*0780*/  IMAD.IADD R7, R20, 0x1, R7 ;  /* 0x0000000114077824 */ /* 0x000fe200078e0207 */
[----:B------:R-:W-:Y:S01]  /*0790*/  LOP3.LUT R15, R15, 0xffff, RZ, 0xc0, !PT ;  /* 0x0000ffff0f0f7812 */ /* 0x000fe200078ec0ff */
[----:B------:R-:W-:Y:S01]  /*07a0*/  IMAD.IADD R6, R21, 0x1, R6 ;  /* 0x0000000115067824 */ /* 0x000fe200078e0206 */
[----:B------:R-:W-:Y:S01]  /*07b0*/  PRMT R26, R26, 0x9910, RZ ;  /* 0x000099101a1a7816 */ /* 0x000fe200000000ff */
[----:B------:R-:W-:Y:S01]  /*07c0*/  IMAD R21, R23, 0x1b, RZ ;  /* 0x0000001b17157824 */ /* 0x000fe200078e02ff */
[----:B------:R-:W-:Y:S01]  /*07d0*/  PRMT R7, R7, 0x9910, RZ ;  /* 0x0000991007077816 */ /* 0x000fe200000000ff */
[----:B------:R-:W-:Y:S01]  /*07e0*/  IMAD R23, R24, 0x1b, RZ ;  /* 0x0000001b18177824 */ /* 0x000fe200078e02ff */
[----:B------:R-:W-:Y:S01]  /*07f0*/  PRMT R17, R17, 0x9910, RZ ;  /* 0x0000991011117816 */ /* 0x000fe200000000ff */
[----:B------:R-:W-:Y:S01]  /*0800*/  IMAD R24, R26, 0x1b, RZ ;  /* 0x0000001b1a187824 */ /* 0x000fe200078e02ff */
[----:B------:R-:W-:Y:S01]  /*0810*/  PRMT R30, R6, 0x9910, RZ ;  /* 0x00009910061e7816 */ /* 0x000fe200000000ff */
[----:B------:R-:W-:-:S02]  /*0820*/  IMAD.MOV R21, RZ, RZ, -R21 ;  /* 0x000000ffff157224 */ /* 0x000fc400078e0a15 */
[----:B------:R-:W-:Y:S02]  /*0830*/  IMAD.MOV R23, RZ, RZ, -R23 ;  /* 0x000000ffff177224 */ /* 0x000fe400078e0a17 */
[----:B------:R-:W-:Y:S02]  /*0840*/  IMAD R8, R7, 0xf0, RZ ;  /* 0x000000f007087824 */ /* 0x000fe400078e02ff */
[----:B------:R-:W-:Y:S01]  /*0850*/  IMAD.MOV R27, RZ, RZ, -R24 ;  /* 0x000000ffff1b7224 */ /* 0x000fe200078e0a18 */
[----:B------:R-:W-:Y:S01]  /*0860*/  PRMT R24, R21, 0x7710, RZ ;  /* 0x0000771015187816 */ /* 0x000fe200000000ff */
[--C-:B0-----:R-:W-:Y:S01]  /*0870*/  IMAD R26, R4, 0x1a40, R5.reuse ;  /* 0x00001a40041a7824 */ /* 0x101fe200078e0205 */
[----:B------:R-:W-:Y:S01]  /*0880*/  PRMT R28, R23, 0x7710, RZ ;  /* 0x00007710171c7816 */ /* 0x000fe200000000ff */
[--C-:B------:R-:W-:Y:S01]  /*0890*/  IMAD R22, R22, 0x1a40, R5.reuse ;  /* 0x00001a4016167824 */ /* 0x100fe200078e0205 */
[----:B------:R-:W-:Y:S01]  /*08a0*/  LOP3.LUT R21, R8, 0xffff, RZ, 0xc0, !PT ;  /* 0x0000ffff08157812 */ /* 0x000fe200078ec0ff */
[----:B------:R-:W-:Y:S01]  /*08b0*/  IMAD.IADD R8, R9, 0x1, R24 ;  /* 0x0000000109087824 */ /* 0x000fe200078e0218 */
[----:B------:R-:W-:Y:S01]  /*08c0*/  IADD3 R9, PT, PT, R11, R28, RZ ;  /* 0x0000001c0b097210 */ /* 0x000fe20007ffe0ff */
[----:B------:R-:W-:Y:S01]  /*08d0*/  IMAD R24, R14, 0x1a40, R5 ;  /* 0x00001a400e187824 */ /* 0x000fe200078e0205 */
[----:B------:R-:W-:Y:S01]  /*08e0*/  PRMT R23, R27, 0x7710, RZ ;  /* 0x000077101b177816 */ /* 0x000fe200000000ff */
[----:B------:R-:W-:Y:S01]  /*08f0*/  IMAD.IADD R11, R21, 0x1, R26 ;  /* 0x00000001150b7824 */ /* 0x000fe200078e021a */
[----:B------:R-:W-:Y:S01]  /*0900*/  PRMT R31, R8, 0x9910, RZ ;  /* 0x00009910081f7816 */ /* 0x000fe200000000ff */
[----:B------:R-:W-:-:S02]  /*0910*/  VIADD R21, R20, 0x251 ;  /* 0x0000025114157836 */ /* 0x000fc40000000000 */
[----:B------:R-:W-:Y:S02]  /*0920*/  IMAD R14, R19, 0xf0, RZ ;  /* 0x000000f0130e7824 */ /* 0x000fe400078e02ff */
[----:B------:R-:W-:Y:S01]  /*0930*/  IMAD R19, R16, 0x1a40, R5 ;  /* 0x00001a4010137824 */ /* 0x000fe200078e0205 */
[----:B------:R-:W-:Y:S01]  /*0940*/  LOP3.LUT R21, R21, 0xffff, RZ, 0xc0, !PT ;  /* 0x0000ffff15157812 */ /* 0x000fe200078ec0ff */
[----:B------:R-:W-:Y:S01]  /*0950*/  IMAD.MOV.U32 R27, RZ, RZ, R29 ;  /* 0x000000ffff1b7224 */ /* 0x000fe200078e001d */
[----:B------:R-:W-:Y:S01]  /*0960*/  LOP3.LUT R16, R14, 0xffff, RZ, 0xc0, !PT ;  /* 0x0000ffff0e107812 */ /* 0x000fe200078ec0ff */
[----:B------:R-:W-:Y:S02]  /*0970*/  IMAD.IADD R10, R10, 0x1, R23 ;  /* 0x000000010a0a7824 */ /* 0x000fe400078e0217 */
[----:B------:R-:W-:Y:S02]  /*0980*/  IMAD.IADD R14, R15, 0x1, R22 ;  /* 0x000000010f0e7824 */ /* 0x000fe400078e0216 */
[----:B------:R-:W-:-:S02]  /*0990*/  IMAD R23, R27, 0xf0, RZ ;  /* 0x000000f01b177824 */ /* 0x000fc400078e02ff */
[----:B------:R-:W-:Y:S01]  /*09a0*/  IMAD R21, R21, 0x4bdb, RZ ;  /* 0x00004bdb15157824 */ /* 0x000fe200078e02ff */
[----:B------:R-:W0:Y:S01]  /*09b0*/  LDC.64 R26, c[0x0][0x388] ;  /* 0x0000e200ff1a7b82 */ /* 0x000e220000000a00 */
[----:B------:R-:W-:Y:S01]  /*09c0*/  IMAD.IADD R15, R16, 0x1, R19 ;  /* 0x00000001100f7824 */ /* 0x000fe200078e0213 */
[----:B------:R-:W-:Y:S01]  /*09d0*/  LOP3.LUT R23, R23, 0xffff, RZ, 0xc0, !PT ;  /* 0x0000ffff17177812 */ /* 0x000fe200078ec0ff */
[----:B------:R-:W-:Y:S01]  /*09e0*/  VIADD R16, R20, 0x24c ;  /* 0x0000024c14107836 */ /* 0x000fe20000000000 */
[----:B------:R-:W-:Y:S01]  /*09f0*/  SHF.R.U32.HI R22, RZ, 0x13, R21 ;  /* 0x00000013ff167819 */ /* 0x000fe20000011615 */
[----:B------:R-:W-:Y:S02]  /*0a00*/  IMAD R12, R12, 0x1a40, R5 ;  /* 0x00001a400c0c7824 */ /* 0x000fe400078e0205 */
[----:B------:R-:W-:Y:S01]  /*0a10*/  IMAD.IADD R13, R13, 0x1, R24 ;  /* 0x000000010d0d7824 */ /* 0x000fe200078e0218 */
[----:B------:R-:W-:Y:S01]  /*0a20*/  LOP3.LUT R21, R16, 0xffff, RZ, 0xc0, !PT ;  /* 0x0000ffff10157812 */ /* 0x000fe200078ec0ff */
[----:B------:R-:W-:Y:S01]  /*0a30*/  IMAD.IADD R12, R23, 0x1, R12 ;  /* 0x00000001170c7824 */ /* 0x000fe200078e020c */
[----:B------:R-:W-:Y:S01]  /*0a40*/  PRMT R24, R10, 0x9910, RZ ;  /* 0x000099100a187816 */ /* 0x000fe200000000ff */
[----:B------:R-:W-:-:S02]  /*0a50*/  IMAD R17, R17, 0xf0, RZ ;  /* 0x000000f011117824 */ /* 0x000fc400078e02ff */
[----:B------:R-:W-:Y:S02]  /*0a60*/  IMAD R23, R21, 0x4bdb, RZ ;  /* 0x00004bdb15177824 */ /* 0x000fe400078e02ff */
[--C-:B------:R-:W-:Y:S01]  /*0a70*/  IMAD R16, R22, 0x1a40, R5.reuse ;  /* 0x00001a4016107824 */ /* 0x100fe200078e0205 */
[----:B------:R-:W-:Y:S01]  /*0a80*/  LOP3.LUT R17, R17, 0xffff, RZ, 0xc0, !PT ;  /* 0x0000ffff11117812 */ /* 0x000fe200078ec0ff */
[----:B------:R-:W-:Y:S01]  /*0a90*/  IMAD R21, R24, 0xf0, RZ ;  /* 0x000000f018157824 */ /* 0x000fe200078e02ff */
[----:B------:R-:W-:Y:S01]  /*0aa0*/  PRMT R24, R2, 0x9910, RZ ;  /* 0x0000991002187816 */ /* 0x000fe200000000ff */
[----:B------:R-:W-:Y:S01]  /*0ab0*/  IMAD R22, R18, 0x1a40, R5 ;  /* 0x00001a4012167824 */ /* 0x000fe200078e0205 */
[----:B------:R-:W-:Y:S01]  /*0ac0*/  IADD3 R42, PT, PT, R16, -0x1b30, RZ ;  /* 0xffffe4d0102a7810 */ /* 0x000fe20007ffe0ff */
[----:B------:R-:W-:Y:S01]  /*0ad0*/  VIADD R19, R20, 0x250 ;  /* 0x0000025014137836 */ /* 0x000fe20000000000 */
[----:B------:R-:W-:Y:S01]  /*0ae0*/  LOP3.LUT R21, R21, 0xffff, RZ, 0xc0, !PT ;  /* 0x0000ffff15157812 */ /* 0x000fe200078ec0ff */
[----:B------:R-:W-:Y:S01]  /*0af0*/  IMAD.IADD R17, R17, 0x1, R22 ;  /* 0x0000000111117824 */ /* 0x000fe200078e0216 */
[----:B------:R-:W-:Y:S01]  /*0b00*/  SHF.R.U32.HI R18, RZ, 0x13, R23 ;  /* 0x00000013ff127819 */ /* 0x000fe20000011617 */
[----:B------:R-:W-:Y:S01]  /*0b10*/  IMAD.MOV.U32 R22, RZ, RZ, R24 ;  /* 0x000000ffff167224 */ /* 0x000fe200078e0018 */
[----:B------:R-:W-:Y:S01]  /*0b20*/  IADD3 R42, P0, PT, R42, R21, RZ ;  /* 0x000000152a2a7210 */ /* 0x000fe20007f1e0ff */
[----:B0-----:R-:W-:Y:S01]  /*0b30*/  IMAD.WIDE.U32 R26, R5, 0x4, R26 ;  /* 0x00000004051a7825 */ /* 0x001fe200078e001a */
[----:B------:R-:W-:-:S02]  /*0b40*/  LOP3.LUT R21, R19, 0xffff, RZ, 0xc0, !PT ;  /* 0x0000ffff13157812 */ /* 0x000fc400078ec0ff */
[----:B------:R-:W-:Y:S01]  /*0b50*/  PRMT R24, R9, 0x9910, RZ ;  /* 0x0000991009187816 */ /* 0x000fe200000000ff */
[----:B------:R-:W-:Y:S01]  /*0b60*/  IMAD R19, R18, 0x1a40, R5 ;  /* 0x00001a4012137824 */ /* 0x000fe200078e0205 */
[----:B------:R-:W-:Y:S01]  /*0b70*/  IADD3 R36, P1, PT, R26, 0x3c0, RZ ;  /* 0x000003c01a247810 */ /* 0x000fe20007f3e0ff */
[----:B------:R-:W-:Y:S01]  /*0b80*/  IMAD R18, R22, 0xf0, RZ ;  /* 0x000000f016127824 */ /* 0x000fe200078e02ff */
[----:B------:R-:W-:Y:S01]  /*0b90*/  LOP3.LUT R22, R0, 0xffff, RZ, 0xc0, !PT ;  /* 0x0000ffff00167812 */ /* 0x000fe200078ec0ff */
[----:B------:R-:W-:Y:S02]  /*0ba0*/  IMAD R21, R21, 0x4bdb, RZ ;  /* 0x00004bdb15157824 */ /* 0x000fe400078e02ff */
[----:B------:R-:W-:Y:S01]  /*0bb0*/  VIADD R19, R19, 0xffffe4d0 ;  /* 0xffffe4d013137836 */ /* 0x000fe20000000000 */
[----:B------:R-:W-:Y:S01]  /*0bc0*/  LOP3.LUT R18, R18, 0xffff, RZ, 0xc0, !PT ;  /* 0x0000ffff12127812 */ /* 0x000fe200078ec0ff */
[----:B------:R-:W-:Y:S01]  /*0bd0*/  IMAD R23, R22, 0x2493, RZ ;  /* 0x0000249316177824 */ /* 0x000fe200078e02ff */
[----:B------:R-:W-:Y:S01]  /*0be0*/  SHF.R.U32.HI R22, RZ, 0x13, R21 ;  /* 0x00000013ff167819 */ /* 0x000fe20000011615 */
[----:B------:R-:W-:Y:S01]  /*0bf0*/  VIADD R21, R20, 0x24d ;  /* 0x0000024d14157836 */ /* 0x000fe20000000000 */
[C---:B------:R-:W-:Y:S01]  /*0c00*/  IADD3 R44, P2, PT, R18.reuse, R19, RZ ;  /* 0x00000013122c7210 */ /* 0x040fe20007f5e0ff */
[----:B------:R-:W-:Y:S01]  /*0c10*/  IMAD.IADD R18, R18, 0x1, R19 ;  /* 0x0000000112127824 */ /* 0x000fe200078e0213 */
[----:B------:R-:W-:Y:S01]  /*0c20*/  SHF.R.U32.HI R23, RZ, 0x10, R23 ;  /* 0x00000010ff177819 */ /* 0x000fe20000011617 */
[----:B------:R-:W-:Y:S01]  /*0c30*/  IMAD R19, R22, 0x1a40, R5 ;  /* 0x00001a4016137824 */ /* 0x000fe200078e0205 */
[----:B------:R-:W-:Y:S01]  /*0c40*/  LOP3.LUT R21, R21, 0xffff, RZ, 0xc0, !PT ;  /* 0x0000ffff15157812 */ /* 0x000fe200078ec0ff */
[----:B------:R-:W-:Y:S01]  /*0c50*/  IMAD R24, R24, 0xf0, RZ ;  /* 0x000000f018187824 */ /* 0x000fe200078e02ff */
[----:B------:R-:W-:Y:S01]  /*0c60*/  IADD3.X R43, PT, PT, RZ, RZ, RZ, P2, !PT ;  /* 0x000000ffff2b7210 */ /* 0x000fe200017fe4ff */
[----:B------:R-:W-:-:S02]  /*0c70*/  VIADD R22, R20, 0x24e ;  /* 0x0000024e14167836 */ /* 0x000fc40000000000 */
[----:B------:R-:W-:Y:S01]  /*0c80*/  VIADD R20, R20, 0x24f ;  /* 0x0000024f14147836 */ /* 0x000fe20000000000 */
[----:B------:R-:W-:Y:S01]  /*0c90*/  LOP3.LUT R29, R24, 0xffff, RZ, 0xc0, !PT ;  /* 0x0000ffff181d7812 */ /* 0x000fe200078ec0ff */
[----:B------:R-:W-:Y:S01]  /*0ca0*/  VIADD R46, R19, 0xffffe4d0 ;  /* 0xffffe4d0132e7836 */ /* 0x000fe20000000000 */
[----:B------:R-:W-:Y:S01]  /*0cb0*/  PRMT R24, R23, 0x9910, RZ ;  /* 0x0000991017187816 */ /* 0x000fe200000000ff */
[----:B------:R-:W-:Y:S01]  /*0cc0*/  IMAD.X R41, RZ, RZ, RZ, P0 ;  /* 0x000000ffff297224 */ /* 0x000fe200000e06ff */
[----:B------:R-:W-:Y:S01]  /*0cd0*/  LOP3.LUT R22, R22, 0xffff, RZ, 0xc0, !PT ;  /* 0x0000ffff16167812 */ /* 0x000fe200078ec0ff */
[----:B------:R-:W-:Y:S01]  /*0ce0*/  IMAD.X R37, RZ, RZ, R27, P1 ;  /* 0x000000ffff257224 */ /* 0x000fe200008e061b */
[----:B------:R-:W-:Y:S01]  /*0cf0*/  LOP3.LUT R23, R20, 0xffff, RZ, 0xc0, !PT ;  /* 0x0000ffff14177812 */ /* 0x000fe200078ec0ff */
[----:B------:R-:W-:Y:S01]  /*0d00*/  IMAD R20, R21, 0x4bdb, RZ ;  /* 0x00004bdb15147824 */ /* 0x000fe200078e02ff */
[----:B------:R-:W-:Y:S01]  /*0d10*/  IADD3 R46, P3, PT, R46, R29, RZ ;  /* 0x0000001d2e2e7210 */ /* 0x000fe20007f7e0ff */
[----:B------:R-:W-:Y:S01]  /*0d20*/  IMAD R22, R22, 0x4bdb, RZ ;  /* 0x00004bdb16167824 */ /* 0x000fe200078e02ff */
[----:B------:R-:W-:Y:S01]  /*0d30*/  PRMT R29, R3, 0x9910, RZ ;  /* 0x00009910031d7816 */ /* 0x000fe200000000ff */
[----:B------:R-:W-:Y:S01]  /*0d40*/  IMAD.MOV.U32 R21, RZ, RZ, R24 ;  /* 0x000000ffff157224 */ /* 0x000fe200078e0018 */
[----:B------:R-:W-:Y:S01]  /*0d50*/  SHF.R.U32.HI R20, RZ, 0x13, R20 ;  /* 0x00000013ff147819 */ /* 0x000fe20000011614 */
[----:B------:R-:W-:Y:S01]  /*0d60*/  IMAD R24, R23, 0x4bdb, RZ ;  /* 0x00004bdb17187824 */ /* 0x000fe200078e02ff */
[----:B------:R-:W-:Y:S01]  /*0d70*/  SHF.R.U32.HI R22, RZ, 0x13, R22 ;  /* 0x00000013ff167819 */ /* 0x000fe20000011616 */
[----:B------:R-:W-:Y:S01]  /*0d80*/  IMAD R23, R21, 0x1a, RZ ;  /* 0x0000001a15177824 */ /* 0x000fe200078e02ff */
[----:B------:R-:W-:Y:S01]  /*0d90*/  SHF.L.U64.HI R41, R42, 0x2, R41 ;  /* 0x000000022a297819 */ /* 0x000fe20000010229 */
[--C-:B------:R-:W-:Y:S01]  /*0da0*/  IMAD R28, R20, 0x1a40, R5.reuse ;  /* 0x00001a40141c7824 */ /* 0x100fe200078e0205 */
[----:B------:R-:W-:Y:S01]  /*0db0*/  SHF.R.U32.HI R24, RZ, 0x13, R24 ;  /* 0x00000013ff187819 */ /* 0x000fe20000011618 */
[--C-:B------:R-:W-:Y:S01]  /*0dc0*/  IMAD R20, R22, 0x1a40, R5.reuse ;  /* 0x00001a4016147824 */ /* 0x100fe200078e0205 */
[----:B------:R-:W-:Y:S01]  /*0dd0*/  LOP3.LUT R23, R23, 0xffff, RZ, 0xc0, !PT ;  /* 0x0000ffff17177812 */ /* 0x000fe200078ec0ff */
[----:B------:R-:W-:Y:S01]  /*0de0*/  IMAD R22, R29, 0xf0, RZ ;  /* 0x000000f01d167824 */ /* 0x000fe200078e02ff */
[----:B------:R-:W-:Y:S01]  /*0df0*/  IADD3 R29, PT, PT, R28, -0x1b30, RZ ;  /* 0xffffe4d01c1d7810 */ /* 0x000fe20007ffe0ff */
[----:B------:R-:W-:Y:S01]  /*0e00*/  IMAD R21, R24, 0x1a40, R5 ;  /* 0x00001a4018157824 */ /* 0x000fe200078e0205 */
[----:B------:R-:W-:Y:S01]  /*0e10*/  SHF.L.U64.HI R43, R44, 0x2, R43 ;  /* 0x000000022c2b7819 */ /* 0x000fe2000001022b */
[----:B------:R-:W-:Y:S01]  /*0e20*/  IMAD R24, R30, 0xf0, RZ ;  /* 0x000000f01e187824 */ /* 0x000fe200078e02ff */
[----:B------:R-:W-:Y:S01]  /*0e30*/  LOP3.LUT R22, R22, 0xffff, RZ, 0xc0, !PT ;  /* 0x0000ffff16167812 */ /* 0x000fe200078ec0ff */
[----:B------:R-:W-:-:S02]  /*0e40*/  IMAD R28, R31, 0xf0, RZ ;  /* 0x000000f01f1c7824 */ /* 0x000fc400078e02ff */
[----:B------:R-:W-:Y:S01]  /*0e50*/  VIADD R30, R20, 0xffffe4d0 ;  /* 0xffffe4d0141e7836 */ /* 0x000fe20000000000 */
[----:B------:R-:W-:Y:S01]  /*0e60*/  LOP3.LUT R33, R24, 0xffff, RZ, 0xc0, !PT ;  /* 0x0000ffff18217812 */ /* 0x000fe200078ec0ff */
[----:B------:R-:W-:Y:S01]  /*0e70*/  VIADD R31, R21, 0xffffe4d0 ;  /* 0xffffe4d0151f7836 */ /* 0x000fe20000000000 */
[----:B------:R-:W-:Y:S01]  /*0e80*/  LOP3.LUT R28, R28, 0xffff, RZ, 0xc0, !PT ;  /* 0x0000ffff1c1c7812 */ /* 0x000fe200078ec0ff */
[----:B------:R-:W-:Y:S01]  /*0e90*/  IMAD.X R45, RZ, RZ, RZ, P3 ;  /* 0x000000ffff2d7224 */ /* 0x000fe200018e06ff */
[----:B------:R-:W-:Y:S01]  /*0ea0*/  IADD3 R48, P4, PT, R22, R29, RZ ;  /* 0x0000001d16307210 */ /* 0x000fe20007f9e0ff */
[----:B------:R-:W-:Y:S01]  /*0eb0*/  IMAD R24, R0, 0x4, R23 ;  /* 0x0000000400187824 */ /* 0x000fe200078e0217 */
[----:B------:R-:W-:Y:S01]  /*0ec0*/  IADD3 R30, P5, PT, R30, R33, RZ ;  /* 0x000000211e1e7210 */ /* 0x000fe20007fbe0ff */
[----:B------:R-:W-:Y:S01]  /*0ed0*/  IMAD.IADD R22, R22, 0x1, R29 ;  /* 0x0000000116167824 */ /* 0x000fe200078e021d */
[----:B------:R-:W-:Y:S01]  /*0ee0*/  IADD3 R28, P6, PT, R31, R28, RZ ;  /* 0x0000001c1f1c7210 */ /* 0x000fe20007fde0ff */
[----:B------:R-:W-:Y:S01]  /*0ef0*/  IMAD.X R47, RZ, RZ, RZ, P4 ;  /* 0x000000ffff2f7224 */ /* 0x000fe200020e06ff */
[----:B------:R-:W-:Y:S01]  /*0f00*/  SHF.L.U64.HI R45, R46, 0x2, R45 ;  /* 0x000000022e2d7819 */ /* 0x000fe2000001022d */
[----:B------:R-:W-:Y:S01]  /*0f10*/  IMAD.X R49, RZ, RZ, RZ, P5 ;  /* 0x000000ffff317224 */ /* 0x000fe200028e06ff */
[----:B------:R-:W-:Y:S01]  /*0f20*/  SHF.L.U32 R52, R28, 0x2, RZ ;  /* 0x000000021c347819 */ /* 0x000fe200000006ff */
[----:B------:R-:W-:Y:S01]  /*0f30*/  IMAD.X R51, RZ, RZ, RZ, P6 ;  /* 0x000000ffff337224 */ /* 0x000fe200030e06ff */
[----:B------:R-:W-:Y:S01]  /*0f40*/  SHF.L.U64.HI R47, R48, 0x2, R47 ;  /* 0x00000002302f7819 */ /* 0x000fe2000001022f */
[----:B------:R-:W-:Y:S01]  /*0f50*/  IMAD R23, R24, 0x4, R25 ;  /* 0x0000000418177824 */ /* 0x000fe200078e0219 */
[----:B------:R-:W-:Y:S01]  /*0f60*/  SHF.L.U64.HI R49, R30, 0x2, R49 ;  /* 0x000000021e317819 */ /* 0x000fe20000010231 */
[----:B------:R-:W-:Y:S01]  /*0f70*/  IMAD.SHL.U32 R42, R42, 0x4, RZ ;  /* 0x000000042a2a7824 */ /* 0x000fe200078e00ff */
[----:B------:R-:W-:Y:S01]  /*0f80*/  SHF.L.U64.HI R51, R28, 0x2, R51 ;  /* 0x000000021c337819 */ /* 0x000fe20000010233 */
[----:B------:R-:W-:-:S02]  /*0f90*/  IMAD.SHL.U32 R44, R44, 0x4, RZ ;  /* 0x000000042c2c7824 */ /* 0x000fc400078e00ff */
[----:B------:R-:W-:Y:S02]  /*0fa0*/  IMAD.SHL.U32 R46, R46, 0x4, RZ ;  /* 0x000000042e2e7824 */ /* 0x000fe400078e00ff */
[----:B------:R-:W-:Y:S02]  /*0fb0*/  IMAD.SHL.U32 R48, R48, 0x4, RZ ;  /* 0x0000000430307824 */ /* 0x000fe400078e00ff */
[----:B-1-3--:R-:W-:-:S07]  /*0fc0*/  IMAD.SHL.U32 R50, R30, 0x4, RZ ;  /* 0x000000041e327824 */ /* 0x00afce00078e00ff */
.L_x_6:
[----:B------:R-:W-:Y:S01]  /*0fd0*/  PRMT R32, R0, 0x9910, RZ ;  /* 0x0000991000207816 */ /* 0x000fe200000000ff */
[----:B------:R-:W0:Y:S01]  /*0fe0*/  LDC.64 R34, c[0x0][0x380] ;  /* 0x0000e000ff227b82 */ /* 0x000e220000000a00 */
[----:B------:R-:W-:Y:S01]  /*0ff0*/  UIADD3 UR4, UPT, UPT, UR7, 0x3, URZ ;  /* 0x0000000307047890 */ /* 0x000fe2000fffe0ff */
[----:B------:R-:W-:Y:S02]  /*1000*/  VIADD R25, R11, 0xffffe4d0 ;  /* 0xffffe4d00b197836 */ /* 0x000fe40000000000 */
[----:B------:R-:W-:Y:S02]  /*1010*/  IMAD R32, R32, 0x6, RZ ;  /* 0x0000000620207824 */ /* 0x000fe400078e02ff */
[----:B------:R-:W-:Y:S02]  /*1020*/  IMAD.MOV.U32 R33, RZ, RZ, RZ ;  /* 0x000000ffff217224 */ /* 0x000fe400078e00ff */
[----:B------:R-:W-:Y:S01]  /*1030*/  BAR.SYNC.DEFER_BLOCKING 0x0 ;  /* 0x0000000000007b1d */ /* 0x000fe20000010000 */
[----:B------:R-:W-:Y:S01]  /*1040*/  VIADD R29, R32, 0x1 ;  /* 0x00000001201d7836 */ /* 0x000fe20000000000 */
[----:B------:R-:W-:-:S04]  /*1050*/  LOP3.LUT P3, R55, RZ, UR4, R4, 0xee, !PT ;  /* 0x00000004ff377c12 */ /* 0x000fc8000f86ee04 */
[----:B------:R-:W-:Y:S01]  /*1060*/  LOP3.LUT R24, R29, 0xffff, RZ, 0xc0, !PT ;  /* 0x0000ffff1d187812 */ /* 0x000fe200078ec0ff */
[----:B------:R-:W-:Y:S01]  /*1070*/  VIADD R28, R32, 0x2 ;  /* 0x00000002201c7836 */ /* 0x000fe20000000000 */
[----:B------:R-:W-:-:S03]  /*1080*/  ISETP.EQ.OR P0, PT, R7, RZ, !P3 ;  /* 0x000000ff0700720c */ /* 0x000fc60005f02670 */
[----:B------:R-:W-:-:S05]  /*1090*/  IMAD R26, R24, 0x12f7, RZ ;  /* 0x000012f7181a7824 */ /* 0x000fca00078e02ff */
[----:B------:R-:W-:Y:S01]  /*10a0*/  SHF.R.U32.HI R26, RZ, 0x11, R26 ;  /* 0x00000011ff1a7819 */ /* 0x000fe2000001161a */
[----:B------:R-:W-:Y:S01]  /*10b0*/  VIADD R27, R32, 0x3 ;  /* 0x00000003201b7836 */ /* 0x000fe20000000000 */
[----:B------:R-:W-:Y:S01]  /*10c0*/  LOP3.LUT R31, R28, 0xffff, RZ, 0xc0, !PT ;  /* 0x0000ffff1c1f7812 */ /* 0x000fe200078ec0ff */
[----:B0-----:R-:W-:Y:S01]  /*10d0*/  IMAD.WIDE R24, R25, 0x4, R34 ;  /* 0x0000000419187825 */ /* 0x001fe200078e0222 */
[----:B------:R-:W-:Y:S02]  /*10e0*/  PRMT R30, R26, 0x9910, RZ ;  /* 0x000099101a1e7816 */ /* 0x000fe400000000ff */
[----:B------:R-:W-:Y:S01]  /*10f0*/  LOP3.LUT R38, R27, 0xffff, RZ, 0xc0, !PT ;  /* 0x0000ffff1b267812 */ /* 0x000fe200078ec0ff */
[----:B------:R-:W-:Y:S01]  /*1100*/  IMAD R31, R31, 0x4bdb, RZ ;  /* 0x00004bdb1f1f7824 */ /* 0x000fe200078e02ff */
[----:B------:R-:W2:Y:S01]  /*1110*/  @!P0 LDG.E.CONSTANT R33, desc[UR8][R24.64] ;  /* 0x0000000818218981 */ /* 0x000ea2000c1e9900 */
[----:B------:R-:W-:Y:S02]  /*1120*/  IMAD R30, R30, 0x1b, RZ ;  /* 0x0000001b1e1e7824 */ /* 0x000fe400078e02ff */
[----:B------:R-:W-:Y:S01]  /*1130*/  IMAD R56, R38, 0x4bdb, RZ ;  /* 0x00004bdb26387824 */ /* 0x000fe200078e02ff */
[----:B------:R-:W-:Y:S01]  /*1140*/  SHF.R.U32.HI R38, RZ, 0x13, R31 ;  /* 0x00000013ff267819 */ /* 0x000fe2000001161f */
[----:B------:R-:W-:-:S02]  /*1150*/  IMAD.MOV R30, RZ, RZ, -R30 ;  /* 0x000000ffff1e7224 */ /* 0x000fc400078e0a1e */
[----:B------:R-:W-:Y:S01]  /*1160*/  IMAD.MOV.U32 R57, RZ, RZ, RZ ;  /* 0x000000ffff397224 */ /* 0x000fe200078e00ff */
[----:B------:R-:W-:Y:S02]  /*1170*/  SHF.R.U32.HI R56, RZ, 0x13, R56 ;  /* 0x00000013ff387819 */ /* 0x000fe40000011638 */
[----:B------:R-:W-:Y:S02]  /*1180*/  PRMT R30, R30, 0x7710, RZ ;  /* 0x000077101e1e7816 */ /* 0x000fe400000000ff */
[C---:B------:R-:W-:Y:S01]  /*1190*/  PRMT R31, R56.reuse, 0x9910, RZ ;  /* 0x00009910381f7816 */ /* 0x040fe200000000ff */
[----:B------:R-:W-:Y:S01]  /*11a0*/  HFMA2 R59, -RZ, RZ, 0, 0 ;  /* 0x00000000ff3b7431 */ /* 0x000fe200000001ff */
[----:B------:R-:W-:Y:S01]  /*11b0*/  LOP3.LUT R56, R56, UR4, RZ, 0xfc, !PT ;  /* 0x0000000438387c12 */ /* 0x000fe2000f8efcff */
[----:B------:R-:W-:Y:S01]  /*11c0*/  IMAD.IADD R29, R29, 0x1, R30 ;  /* 0x000000011d1d7824 */ /* 0x000fe200078e021e */
[C---:B------:R-:W-:Y:S01]  /*11d0*/  PRMT R30, R38.reuse, 0x9910, RZ ;  /* 0x00009910261e7816 */ /* 0x040fe200000000ff */
[----:B------:R-:W-:Y:S01]  /*11e0*/  IMAD R31, R31, 0x1b, RZ ;  /* 0x0000001b1f1f7824 */ /* 0x000fe200078e02ff */
[----:B------:R-:W-:-:S02]  /*11f0*/  LOP3.LUT R38, R38, UR4, RZ, 0xfc, !PT ;  /* 0x0000000426267c12 */ /* 0x000fc4000f8efcff */
[----:B------:R-:W-:Y:S01]  /*1200*/  PRMT R29, R29, 0x9910, RZ ;  /* 0x000099101d1d7816 */ /* 0x000fe200000000ff */
[----:B------:R-:W-:Y:S01]  /*1210*/  IMAD R30, R30, 0x1b, RZ ;  /* 0x0000001b1e1e7824 */ /* 0x000fe200078e02ff */
[----:B------:R-:W-:-:S03]  /*1220*/  IADD3 R39, PT, PT, RZ, -R31, RZ ;  /* 0x8000001fff277210 */ /* 0x000fc60007ffe0ff */
[----:B------:R-:W-:-:S05]  /*1230*/  IMAD.MOV R30, RZ, RZ, -R30 ;  /* 0x000000ffff1e7224 */ /* 0x000fca00078e0a1e */
[----:B------:R-:W-:Y:S02]  /*1240*/  PRMT R31, R30, 0x7710, RZ ;  /* 0x000077101e1f7816 */ /* 0x000fe400000000ff */
[----:B------:R-:W-:-:S03]  /*1250*/  PRMT R30, R39, 0x7710, RZ ;  /* 0x00007710271e7816 */ /* 0x000fc600000000ff */
[----:B------:R-:W-:Y:S02]  /*1260*/  IMAD.IADD R31, R28, 0x1, R31 ;  /* 0x000000011c1f7824 */ /* 0x000fe400078e021f */
[----:B------:R-:W-:Y:S02]  /*1270*/  IMAD.MOV.U32 R28, RZ, RZ, R29 ;  /* 0x000000ffff1c7224 */ /* 0x000fe400078e001d */
[----:B------:R-:W-:Y:S01]  /*1280*/  IMAD.IADD R30, R27, 0x1, R30 ;  /* 0x000000011b1e7824 */ /* 0x000fe200078e021e */
[----:B------:R-:W-:Y:S01]  /*1290*/  PRMT R31, R31, 0x9910, RZ ;  /* 0x000099101f1f7816 */ /* 0x000fe200000000ff */
[----:B------:R-:W-:Y:S01]  /*12a0*/  VIADD R27, R12, 0xffffe4d0 ;  /* 0xffffe4d00c1b7836 */ /* 0x000fe20000000000 */
[----:B------:R-:W-:Y:S02]  /*12b0*/  ISETP.NE.AND P0, PT, R28, RZ, PT ;  /* 0x000000ff1c00720c */ /* 0x000fe40003f05270 */
[----:B------:R-:W-:Y:S01]  /*12c0*/  LOP3.LUT R28, R26, UR4, RZ, 0xfc, !PT ;  /* 0x000000041a1c7c12 */ /* 0x000fe2000f8efcff */
[----:B------:R-:W-:Y:S01]  /*12d0*/  IMAD.MOV.U32 R26, RZ, RZ, R31 ;  /* 0x000000ffff1a7224 */ /* 0x000fe200078e001f */
[----:B------:R-:W-:Y:S01]  /*12e0*/  PRMT R29, R30, 0x9910, RZ ;  /* 0x000099101e1d7816 */ /* 0x000fe200000000ff */
[----:B------:R-:W-:Y:S01]  /*12f0*/  VIADD R31, R14, 0xffffe4d0 ;  /* 0xffffe4d00e1f7836 */ /* 0x000fe20000000000 */
[----:B------:R-:W-:-:S02]  /*1300*/  ISETP.EQ.OR P0, PT, R28, RZ, !P0 ;  /* 0x000000ff1c00720c */ /* 0x000fc40004702670 */
[----:B------:R-:W-:Y:S01]  /*1310*/  ISETP.NE.AND P1, PT, R26, RZ, PT ;  /* 0x000000ff1a00720c */ /* 0x000fe20003f25270 */
[--C-:B------:R-:W-:Y:S01]  /*1320*/  IMAD.WIDE R26, R27, 0x4, R34.reuse ;  /* 0x000000041b1a7825 */ /* 0x100fe200078e0222 */
[----:B------:R-:W-:Y:S02]  /*1330*/  ISETP.NE.AND P2, PT, R29, RZ, PT ;  /* 0x000000ff1d00720c */ /* 0x000fe40003f45270 */
[----:B------:R-:W-:Y:S01]  /*1340*/  ISETP.EQ.OR P1, PT, R38, RZ, !P1 ;  /* 0x000000ff2600720c */ /* 0x000fe20004f22670 */
[----:B------:R-:W-:Y:S01]  /*1350*/  VIADD R29, R13, 0xffffe4d0 ;  /* 0xffffe4d00d1d7836 */ /* 0x000fe20000000000 */
[----:B------:R-:W-:Y:S02]  /*1360*/  ISETP.NE.AND P4, PT, R28, RZ, PT ;  /* 0x000000ff1c00720c */ /* 0x000fe40003f85270 */
[----:B------:R-:W-:Y:S01]  /*1370*/  ISETP.EQ.OR P2, PT, R56, RZ, !P2 ;  /* 0x000000ff3800720c */ /* 0x000fe20005742670 */
[----:B------:R-:W-:Y:S02]  /*1380*/  IMAD.WIDE R28, R29, 0x4, R34 ;  /* 0x000000041d1c7825 */ /* 0x000fe400078e0222 */
[----:B------:R-:W3:Y:S02]  /*1390*/  @!P0 LDG.E.CONSTANT R57, desc[UR8][R26.64] ;  /* 0x000000081a398981 */ /* 0x000ee4000c1e9900 */
[----:B------:R-:W-:-:S02]  /*13a0*/  IMAD.MOV.U32 R39, RZ, RZ, RZ ;  /* 0x000000ffff277224 */ /* 0x000fc400078e00ff */
[----:B------:R-:W-:Y:S02]  /*13b0*/  IMAD.WIDE R30, R31, 0x4, R34 ;  /* 0x000000041f1e7825 */ /* 0x000fe400078e0222 */
[----:B------:R-:W4:Y:S04]  /*13c0*/  @!P1 LDG.E.CONSTANT R59, desc[UR8][R28.64] ;  /* 0x000000081c3b9981 */ /* 0x000f28000c1e9900 */
[----:B------:R-:W5:Y:S01]  /*13d0*/  @!P2 LDG.E.CONSTANT R39, desc[UR8][R30.64] ;  /* 0x000000081e27a981 */ /* 0x000f62000c1e9900 */
[----:B------:R-:W-:Y:S01]  /*13e0*/  ISETP.NE.AND P2, PT, R38, RZ, PT ;  /* 0x000000ff2600720c */ /* 0x000fe20003f45270 */
[----:B------:R-:W-:Y:S01]  /*13f0*/  VIADD R38, R32, 0x4 ;  /* 0x0000000420267836 */ /* 0x000fe20000000000 */
[----:B------:R-:W-:Y:S01]  /*1400*/  ISETP.NE.AND P5, PT, R56, RZ, PT ;  /* 0x000000ff3800720c */ /* 0x000fe20003fa5270 */
[----:B------:R-:W-:-:S03]  /*1410*/  VIADD R32, R32, 0x5 ;  /* 0x0000000520207836 */ /* 0x000fc60000000000 */
[----:B------:R-:W-:-:S05]  /*1420*/  LOP3.LUT R56, R38, 0xffff, RZ, 0xc0, !PT ;  /* 0x0000ffff26387812 */ /* 0x000fca00078ec0ff */
[----:B------:R-:W-:-:S05]  /*1430*/  IMAD R56, R56, 0x4bdb, RZ ;  /* 0x00004bdb38387824 */ /* 0x000fca00078e02ff */
[----:B------:R-:W-:-:S04]  /*1440*/  SHF.R.U32.HI R56, RZ, 0x13, R56 ;  /* 0x00000013ff387819 */ /* 0x000fc80000011638 */
[C---:B------:R-:W-:Y:S02]  /*1450*/  PRMT R58, R56.reuse, 0x9910, RZ ;  /* 0x00009910383a7816 */ /* 0x040fe400000000ff */
[----:B------:R-:W-:-:S03]  /*1460*/  LOP3.LUT R56, R56, UR4, RZ, 0xfc, !PT ;  /* 0x0000000438387c12 */ /* 0x000fc6000f8efcff */
[----:B------:R-:W-:-:S04]  /*1470*/  IMAD R58, R58, 0x1b, RZ ;  /* 0x0000001b3a3a7824 */ /* 0x000fc800078e02ff */
[----:B------:R-:W-:-:S05]  /*1480*/  IMAD.MOV R58, RZ, RZ, -R58 ;  /* 0x000000ffff3a7224 */ /* 0x000fca00078e0a3a */
[----:B------:R-:W-:-:S05]  /*1490*/  PRMT R61, R58, 0x7710, RZ ;  /* 0x000077103a3d7816 */ /* 0x000fca00000000ff */
[----:B------:R-:W-:Y:S01]  /*14a0*/  IMAD.IADD R61, R38, 0x1, R61 ;  /* 0x00000001263d7824 */ /* 0x000fe200078e023d */
[----:B------:R-:W-:-:S04]  /*14b0*/  LOP3.LUT R38, R32, 0xffff, RZ, 0xc0, !PT ;  /* 0x0000ffff20267812 */ /* 0x000fc800078ec0ff */
[----:B------:R-:W-:Y:S01]  /*14c0*/  PRMT R61, R61, 0x9910, RZ ;  /* 0x000099103d3d7816 */ /* 0x000fe200000000ff */
[----:B------:R-:W-:-:S05]  /*14d0*/  IMAD R38, R38, 0x4bdb, RZ ;  /* 0x00004bdb26267824 */ /* 0x000fca00078e02ff */
[----:B------:R-:W-:Y:S01]  /*14e0*/  SHF.R.U32.HI R38, RZ, 0x13, R38 ;  /* 0x00000013ff267819 */ /* 0x000fe20000011626 */
[----:B--2---:R0:W-:Y:S02]  /*14f0*/  STS [R40], R33 ;  /* 0x0000002128007388 */ /* 0x0041e40000000800 */
[----:B0-----:R-:W-:Y:S02]  /*1500*/  IMAD.MOV.U32 R33, RZ, RZ, R61 ;  /* 0x000000ffff217224 */ /* 0x001fe400078e003d */
[----:B------:R-:W-:-:S03]  /*1510*/  VIADD R61, R17, 0xffffe4d0 ;  /* 0xffffe4d0113d7836 */ /* 0x000fc60000000000 */
[----:B------:R-:W-:Y:S02]  /*1520*/  ISETP.NE.AND P0, PT, R33, RZ, PT ;  /* 0x000000ff2100720c */ /* 0x000fe40003f05270 */
[C---:B------:R-:W-:Y:S02]  /*1530*/  PRMT R33, R38.reuse, 0x9910, RZ ;  /* 0x0000991026217816 */ /* 0x040fe400000000ff */
[----:B------:R-:W-:Y:S02]  /*1540*/  LOP3.LUT R38, R38, UR4, RZ, 0xfc, !PT ;  /* 0x0000000426267c12 */ /* 0x000fe4000f8efcff */
[----:B------:R-:W-:Y:S01]  /*1550*/  ISETP.EQ.OR P0, PT, R56, RZ, !P0 ;  /* 0x000000ff3800720c */ /* 0x000fe20004702670 */
[----:B------:R-:W-:-:S04]  /*1560*/  IMAD R33, R33, 0x1b, RZ ;  /* 0x0000001b21217824 */ /* 0x000fc800078e02ff */
[----:B------:R-:W-:-:S05]  /*1570*/  IMAD.MOV R33, RZ, RZ, -R33 ;  /* 0x000000ffff217224 */ /* 0x000fca00078e0a21 */
[----:B------:R-:W-:-:S05]  /*1580*/  PRMT R33, R33, 0x7710, RZ ;  /* 0x0000771021217816 */ /* 0x000fca00000000ff */
[----:B------:R-:W-:-:S05]  /*1590*/  IMAD.IADD R33, R32, 0x1, R33 ;  /* 0x0000000120217824 */ /* 0x000fca00078e0221 */
[----:B------:R-:W-:Y:S02]  /*15a0*/  PRMT R32, R33, 0x9910, RZ ;  /* 0x0000991021207816 */ /* 0x000fe400000000ff */
[----:B------:R-:W-:Y:S02]  /*15b0*/  IADD3 R33, PT, PT, R15, -0x1b30, RZ ;  /* 0xffffe4d00f217810 */ /* 0x000fe40007ffe0ff */
[----:B------:R-:W-:-:S03]  /*15c0*/  ISETP.NE.AND P1, PT, R32, RZ, PT ;  /* 0x000000ff2000720c */ /* 0x000fc60003f25270 */
[----:B------:R-:W-:Y:S01]  /*15d0*/  IMAD.WIDE R32, R33, 0x4, R34 ;  /* 0x0000000421207825 */ /* 0x000fe200078e0222 */
[----:B------:R-:W-:-:S03]  /*15e0*/  ISETP.EQ.OR P1, PT, R38, RZ, !P1 ;  /* 0x000000ff2600720c */ /* 0x000fc60004f22670 */
[----:B------:R-:W-:Y:S01]  /*15f0*/  IMAD.WIDE R34, R61, 0x4, R34 ;  /* 0x000000043d227825 */ /* 0x000fe200078e0222 */
[----:B---3--:R0:W-:Y:S04]  /*1600*/  STS [R40+0x4], R57 ;  /* 0x0000043928007388 */ /* 0x0081e80000000800 */
[----:B----4-:R1:W-:Y:S01]  /*1610*/  STS [R40+0x8], R59 ;  /* 0x0000083b28007388 */ /* 0x0103e20000000800 */
[----:B0-----:R-:W-:-:S03]  /*1620*/  IMAD.MOV.U32 R57, RZ, RZ, RZ ;  /* 0x000000ffff397224 */ /* 0x001fc600078e00ff */
[----:B-----5:R0:W-:Y:S01]  /*1630*/  STS [R40+0xc], R39 ;  /* 0x00000c2728007388 */ /* 0x0201e20000000800 */
[----:B-1----:R-:W-:-:S03]  /*1640*/  IMAD.MOV.U32 R59, RZ, RZ, RZ ;  /* 0x000000ffff3b7224 */ /* 0x002fc600078e00ff */
[----:B------:R-:W2:Y:S04]  /*1650*/  @!P0 LDG.E.CONSTANT R57, desc[UR8][R32.64] ;  /* 0x0000000820398981 */ /* 0x000ea8000c1e9900 */
[----:B------:R-:W3:Y:S01]  /*1660*/  @!P1 LDG.E.CONSTANT R59, desc[UR8][R34.64] ;  /* 0x00000008223b9981 */ /* 0x000ee2000c1e9900 */
[----:B------:R-:W-:Y:S01]  /*1670*/  ISETP.GT.U32.AND P1, PT, R0, 0x17, PT ;  /* 0x000000170000780c */ /* 0x000fe20003f24070 */
[----:B------:R-:W-:Y:S01]  /*1680*/  BSSY.RECONVERGENT B0, `(.L_x_0) ;  /* 0x0000049000007945 */ /* 0x000fe20003800200 */
[----:B------:R-:W-:Y:S01]  /*1690*/  ISETP.NE.AND P0, PT, R38, RZ, PT ;  /* 0x000000ff2600720c */ /* 0x000fe20003f05270 */
[----:B--2---:R0:W-:Y:S04]  /*16a0*/  STS [R40+0x10], R57 ;  /* 0x0000103928007388 */ /* 0x0041e80000000800 */
[----:B---3--:R0:W-:Y:S06]  /*16b0*/  STS [R40+0x14], R59 ;  /* 0x0000143b28007388 */ /* 0x0081ec0000000800 */
[----:B------:R-:W-:Y:S05]  /*16c0*/  @P1 BRA `(.L_x_1) ;  /* 0x0000000400101947 */ /* 0x000fea0003800000 */
[----:B------:R-:W-:Y:S01]  /*16d0*/  PRMT R38, R2, 0x9910, RZ ;  /* 0x0000991002267816 */ /* 0x000fe200000000ff */
[----:B------:R-:W-:Y:S02]  /*16e0*/  IMAD.U32 R58, RZ, RZ, UR10 ;  /* 0x0000000aff3a7e24 */ /* 0x000fe4000f8e00ff */
[----:B0-----:R-:W-:Y:S01]  /*16f0*/  IMAD.U32 R59, RZ, RZ, UR11 ;  /* 0x0000000bff3b7e24 */ /* 0x001fe2000f8e00ff */
[----:B------:R-:W-:Y:S01]  /*1700*/  ISETP.NE.AND P6, PT, R38, RZ, PT ;  /* 0x000000ff2600720c */ /* 0x000fe20003fc5270 */
[----:B------:R-:W-:Y:S01]  /*1710*/  IMAD.MOV.U32 R61, RZ, RZ, RZ ;  /* 0x000000ffff3d7224 */ /* 0x000fe200078e00ff */
[----:B------:R-:W-:-:S11]  /*1720*/  PRMT R38, R3, 0x9910, RZ ;  /* 0x0000991003267816 */ /* 0x000fd600000000ff */
[----:B------:R-:W-:-:S05]  /*1730*/  @P6 IMAD.WIDE.U32 R58, R18, 0x4, R58 ;  /* 0x00000004123a6825 */ /* 0x000fca00078e003a */
[----:B------:R0:W2:Y:S01]  /*1740*/  @P6 LDG.E.CONSTANT R61, desc[UR8][R58.64] ;  /* 0x000000083a3d6981 */ /* 0x0000a2000c1e9900 */
[----:B------:R-:W-:Y:S01]  /*1750*/  ISETP.NE.AND P6, PT, R38, RZ, PT ;  /* 0x000000ff2600720c */ /* 0x000fe20003fc5270 */
[----:B------:R-:W-:Y:S01]  /*1760*/  IMAD.U32 R38, RZ, RZ, UR10 ;  /* 0x0000000aff267e24 */ /* 0x000fe2000f8e00ff */
[----:B------:R-:W-:Y:S01]  /*1770*/  MOV R57, RZ ;  /* 0x000000ff00397202 */ /* 0x000fe20000000f00 */
[----:B------:R-:W-:-:S10]  /*1780*/  IMAD.U32 R39, RZ, RZ, UR11 ;  /* 0x0000000bff277e24 */ /* 0x000fd4000f8e00ff */
[----:B0-----:R-:W-:Y:S01]  /*1790*/  @P6 IMAD.WIDE.U32 R58, R22, 0x4, R38 ;  /* 0x00000004163a6825 */ /* 0x001fe200078e0026 */
[----:B------:R-:W-:-:S04]  /*17a0*/  PRMT R38, R6, 0x9910, RZ ;  /* 0x0000991006267816 */ /* 0x000fc800000000ff */
[----:B------:R0:W3:Y:S01]  /*17b0*/  @P6 LDG.E.CONSTANT R57, desc[UR8][R58.64] ;  /* 0x000000083a396981 */ /* 0x0000e2000c1e9900 */
[----:B------:R-:W-:Y:S01]  /*17c0*/  ISETP.NE.AND P6, PT, R38, RZ, PT ;  /* 0x000000ff2600720c */ /* 0x000fe20003fc5270 */
[----:B0-----:R-:W-:-:S12]  /*17d0*/  IMAD.MOV.U32 R59, RZ, RZ, RZ ;  /* 0x000000ffff3b7224 */ /* 0x001fd800078e00ff */
[----:B------:R-:W-:-:S05]  /*17e0*/  @P6 IMAD R38, R38, 0xf0, RZ ;  /* 0x000000f026266824 */ /* 0x000fca00078e02ff */
[----:B------:R-:W-:Y:S01]  /*17f0*/  @P6 LOP3.LUT R39, R38, 0xffff, RZ, 0xc0, !PT ;  /* 0x0000ffff26276812 */ /* 0x000fe200078ec0ff */
[----:B------:R-:W-:-:S03]  /*1800*/  IMAD.U32 R38, RZ, RZ, UR10 ;  /* 0x0000000aff267e24 */ /* 0x000fc6000f8e00ff */
[----:B------:R-:W-:Y:S01]  /*1810*/  @P6 IADD3 R60, PT, PT, R20, -0x1b30, R39 ;  /* 0xffffe4d0143c6810 */ /* 0x000fe20007ffe027 */
[----:B------:R-:W-:-:S04]  /*1820*/  IMAD.U32 R39, RZ, RZ, UR11 ;  /* 0x0000000bff277e24 */ /* 0x000fc8000f8e00ff */
[----:B------:R-:W-:-:S05]  /*1830*/  @P6 IMAD.WIDE.U32 R38, R60, 0x4, R38 ;  /* 0x000000043c266825 */ /* 0x000fca00078e0026 */
[----:B------:R-:W4:Y:S01]  /*1840*/  @P6 LDG.E.CONSTANT R59, desc[UR8][R38.64] ;  /* 0x00000008263b6981 */ /* 0x000f22000c1e9900 */
[----:B------:R-:W-:-:S03]  /*1850*/  ISETP.NE.AND P6, PT, R0, 0x17, PT ;  /* 0x000000170000780c */ /* 0x000fc60003fc5270 */
[----:B--2---:R1:W-:Y:S04]  /*1860*/  STS [R40+0x930], R61 ;  /* 0x0009303d28007388 */ /* 0x0043e80000000800 */
[----:B---3--:R1:W-:Y:S04]  /*1870*/  STS [R40+0x934], R57 ;  /* 0x0009343928007388 */ /* 0x0083e80000000800 */
[----:B----4-:R1:W-:Y:S02]  /*1880*/  STS [R40+0x938], R59 ;  /* 0x0009383b28007388 */ /* 0x0103e40000000800 */
[----:B------:R-:W-:Y:S05]  /*1890*/  @!P6 BRA `(.L_x_1) ;  /* 0x00000000009ce947 */ /* 0x000fea0003800000 */
[----:B------:R-:W-:Y:S01]  /*18a0*/  PRMT R38, R8, 0x9910, RZ ;  /* 0x0000991008267816 */ /* 0x000fe200000000ff */
[----:B------:R-:W-:-:S03]  /*18b0*/  IMAD.U32 R39, RZ, RZ, UR11 ;  /* 0x0000000bff277e24 */ /* 0x000fc6000f8e00ff */
[----:B------:R-:W-:-:S13]  /*18c0*/  ISETP.NE.AND P6, PT, R38, RZ, PT ;  /* 0x000000ff2600720c */ /* 0x000fda0003fc5270 */
[----:B------:R-:W-:-:S05]  /*18d0*/  @P6 IMAD R38, R38, 0xf0, RZ ;  /* 0x000000f026266824 */ /* 0x000fca00078e02ff */
[----:B------:R-:W-:-:S04]  /*18e0*/  @P6 LOP3.LUT R38, R38, 0xffff, RZ, 0xc0, !PT ;  /* 0x0000ffff26266812 */ /* 0x000fc800078ec0ff */
[----:B-1----:R-:W-:Y:S01]  /*18f0*/  @P6 IADD3 R57, PT, PT, R21, -0x1b30, R38 ;  /* 0xffffe4d015396810 */ /* 0x002fe20007ffe026 */
[----:B------:R-:W-:-:S04]  /*1900*/  IMAD.U32 R38, RZ, RZ, UR10 ;  /* 0x0000000aff267e24 */ /* 0x000fc8000f8e00ff */
[----:B------:R-:W-:Y:S01]  /*1910*/  @P6 IMAD.WIDE.U32 R38, R57, 0x4, R38 ;  /* 0x0000000439266825 */ /* 0x000fe200078e0026 */
[----:B------:R-:W-:-:S03]  /*1920*/  PRMT R58, R9, 0x9910, RZ ;  /* 0x00009910093a7816 */ /* 0x000fc600000000ff */
[----:B------:R-:W-:-:S06]  /*1930*/  IMAD.MOV.U32 R57, RZ, RZ, RZ ;  /* 0x000000ffff397224 */ /* 0x000fcc00078e00ff */
[----:B------:R0:W2:Y:S01]  /*1940*/  @P6 LDG.E.CONSTANT R57, desc[UR8][R38.64] ;  /* 0x0000000826396981 */ /* 0x0000a2000c1e9900 */
[----:B------:R-:W-:Y:S01]  /*1950*/  ISETP.NE.AND P6, PT, R58, RZ, PT ;  /* 0x000000ff3a00720c */ /* 0x000fe20003fc5270 */
[----:B------:R-:W-:Y:S02]  /*1960*/  IMAD.U32 R60, RZ, RZ, UR10 ;  /* 0x0000000aff3c7e24 */ /* 0x000fe4000f8e00ff */
[----:B------:R-:W-:-:S10]  /*1970*/  IMAD.U32 R61, RZ, RZ, UR11 ;  /* 0x0000000bff3d7e24 */ /* 0x000fd4000f8e00ff */
[----:B------:R-:W-:-:S05]  /*1980*/  @P6 IMAD R58, R58, 0xf0, RZ ;  /* 0x000000f03a3a6824 */ /* 0x000fca00078e02ff */
[----:B------:R-:W-:-:S04]  /*1990*/  @P6 LOP3.LUT R58, R58, 0xffff, RZ, 0xc0, !PT ;  /* 0x0000ffff3a3a6812 */ /* 0x000fc800078ec0ff */
[----:B------:R-:W-:-:S05]  /*19a0*/  @P6 IADD3 R59, PT, PT, R19, -0x1b30, R58 ;  /* 0xffffe4d0133b6810 */ /* 0x000fca0007ffe03a */
[----:B------:R-:W-:Y:S01]  /*19b0*/  @P6 IMAD.WIDE.U32 R60, R59, 0x4, R60 ;  /* 0x000000043b3c6825 */ /* 0x000fe200078e003c */
[----:B------:R-:W-:Y:S02]  /*19c0*/  MOV R59, RZ ;  /* 0x000000ff003b7202 */ /* 0x000fe40000000f00 */
[----:B0-----:R-:W-:-:S04]  /*19d0*/  PRMT R38, R10, 0x9910, RZ ;  /* 0x000099100a267816 */ /* 0x001fc800000000ff */
[----:B------:R0:W3:Y:S01]  /*19e0*/  @P6 LDG.E.CONSTANT R59, desc[UR8][R60.64] ;  /* 0x000000083c3b6981 */ /* 0x0000e2000c1e9900 */
[----:B------:R-:W-:-:S13]  /*19f0*/  ISETP.NE.AND P6, PT, R38, RZ, PT ;  /* 0x000000ff2600720c */ /* 0x000fda0003fc5270 */
[----:B------:R-:W-:-:S05]  /*1a00*/  @P6 IMAD R38, R38, 0xf0, RZ ;  /* 0x000000f026266824 */ /* 0x000fca00078e02ff */
[----:B------:R-:W-:Y:S01]  /*1a10*/  @P6 LOP3.LUT R39, R38, 0xffff, RZ, 0xc0, !PT ;  /* 0x0000ffff26276812 */ /* 0x000fe200078ec0ff */
[----:B------:R-:W-:-:S03]  /*1a20*/  IMAD.U32 R38, RZ, RZ, UR10 ;  /* 0x0000000aff267e24 */ /* 0x000fc6000f8e00ff */
[----:B------:R-:W-:Y:S01]  /*1a30*/  @P6 IADD3 R58, PT, PT, R16, -0x1b30, R39 ;  /* 0xffffe4d0103a6810 */ /* 0x000fe20007ffe027 */
[----:B------:R-:W-:-:S04]  /*1a40*/  IMAD.U32 R39, RZ, RZ, UR11 ;  /* 0x0000000bff277e24 */ /* 0x000fc8000f8e00ff */
[----:B------:R-:W-:-:S04]  /*1a50*/  @P6 IMAD.WIDE.U32 R38, R58, 0x4, R38 ;  /* 0x000000043a266825 */ /* 0x000fc800078e0026 */
[----:B------:R-:W-:-:S06]  /*1a60*/  IMAD.MOV.U32 R58, RZ, RZ, RZ ;  /* 0x000000ffff3a7224 */ /* 0x000fcc00078e00ff */
[----:B------:R-:W4:Y:S01]  /*1a70*/  @P6 LDG.E.CONSTANT R58, desc[UR8][R38.64] ;  /* 0x00000008263a6981 */ /* 0x000f22000c1e9900 */
[----:B------:R-:W-:-:S13]  /*1a80*/  ISETP.NE.AND P6, PT, R0, RZ, PT ;  /* 0x000000ff0000720c */ /* 0x000fda0003fc5270 */
[----:B0-----:R-:W0:Y:S01]  /*1a90*/  @!P6 S2R R61, SR_CgaCtaId ;  /* 0x00000000003de919 */ /* 0x001e220000008800 */
[----:B------:R-:W-:-:S04]  /*1aa0*/  @!P6 MOV R60, 0x400 ;  /* 0x00000400003ce802 */ /* 0x000fc80000000f00 */
[----:B0-----:R-:W-:Y:S02]  /*1ab0*/  @!P6 LEA R61, R61, R60, 0x18 ;  /* 0x0000003c3d3de211 */ /* 0x001fe400078ec0ff */
[----:B------:R-:W5:Y:S04]  /*1ac0*/  @!P6 LDG.E.CONSTANT R60, desc[UR8][R36.64+-0x3c0] ;  /* 0xfffc4008243ce981 */ /* 0x000f68000c1e9900 */
[----:B--2---:R2:W-:Y:S04]  /*1ad0*/  STS [R40+0x93c], R57 ;  /* 0x00093c3928007388 */ /* 0x0045e80000000800 */
[----:B---3--:R2:W-:Y:S04]  /*1ae0*/  STS [R40+0x940], R59 ;  /* 0x0009403b28007388 */ /* 0x0085e80000000800 */
[----:B----4-:R2:W-:Y:S04]  /*1af0*/  STS [R40+0x944], R58 ;  /* 0x0009443a28007388 */ /* 0x0105e80000000800 */
[----:B-----5:R2:W-:Y:S02]  /*1b00*/  @!P6 STS [R61+0xb64], R60 ;  /* 0x000b643c3d00e388 */ /* 0x0205e40000000800 */
.L_x_1:
[----:B------:R-:W-:Y:S05]  /*1b10*/  BSYNC.RECONVERGENT B0 ;  /* 0x0000000000007941 */ /* 0x000fea0003800200 */
.L_x_0:
[----:B------:R-:W3:Y:S08]  /*1b20*/  S2UR UR5, SR_CgaCtaId ;  /* 0x00000000000579c3 */ /* 0x000ef00000008800 */
[----:B------:R-:W-:Y:S01]  /*1b30*/  BAR.SYNC.DEFER_BLOCKING 0x0 ;  /* 0x0000000000007b1d */ /* 0x000fe20000010000 */
[----:B012---:R-:W-:-:S05]  /*1b40*/  IMAD.MOV.U32 R59, RZ, RZ, RZ ;  /* 0x000000ffff3b7224 */ /* 0x007fca00078e00ff */
[----:B------:R-:W-:Y:S01]  /*1b50*/  UMOV UR4, 0x400 ;  /* 0x0000040000047882 */ /* 0x000fe20000000000 */
[----:B------:R-:W2:Y:S01]  /*1b60*/  @P3 LDG.E.CONSTANT R59, desc[UR8][R24.64+0x3c0] ;  /* 0x0003c008183b3981 */ /* 0x000ea2000c1e9900 */
[----:B------:R-:W-:Y:S01]  /*1b70*/  ISETP.NE.AND P3, PT, R55, RZ, PT ;  /* 0x000000ff3700720c */ /* 0x000fe20003f65270 */
[----:B------:R-:W-:Y:S01]  /*1b80*/  IMAD.MOV.U32 R39, RZ, RZ, RZ ;  /* 0x000000ffff277224 */ /* 0x000fe200078e00ff */
[----:B---3--:R-:W-:Y:S01]  /*1b90*/  ULEA UR4, UR5, UR4, 0x18 ;  /* 0x0000000405047291 */ /* 0x008fe2000f8ec0ff */
[----:B------:R-:W-:Y:S04]  /*1ba0*/  LDS R57, [R23] ;  /* 0x0000000017397984 */ /* 0x000fe80000000800 */
[----:B------:R-:W-:Y:S04]  /*1bb0*/  LDS R38, [R23+0x8] ;  /* 0x0000080017267984 */ /* 0x000fe80000000800 */
[----:B------:R-:W0:Y:S01]  /*1bc0*/  LDS R58, [UR4+0xb64] ;  /* 0x000b6404ff3a7984 */ /* 0x000e220008000800 */
[----:B------:R-:W-:Y:S01]  /*1bd0*/  CS2R R60, SRZ ;  /* 0x00000000003c7805 */ /* 0x000fe2000001ff00 */
[----:B------:R-:W-:-:S02]  /*1be0*/  IMAD.MOV.U32 R55, RZ, RZ, RZ ;  /* 0x000000ffff377224 */ /* 0x000fc400078e00ff */
[----:B------:R1:W5:Y:S01]  /*1bf0*/  @P3 LDG.E.CONSTANT R39, desc[UR8][R24.64+0x780] ;  /* 0x0007800818273981 */ /* 0x000362000c1e9900 */
[----:B------:R-:W-:-:S03]  /*1c00*/  ISETP.NE.AND P3, PT, R56, RZ, PT ;  /* 0x000000ff3800720c */ /* 0x000fc60003f65270 */
[----:B------:R-:W3:Y:S04]  /*1c10*/  @P4 LDG.E.CONSTANT R61, desc[UR8][R26.64+0x3c0] ;  /* 0x0003c0081a3d4981 */ /* 0x000ee8000c1e9900 */
[----:B------:R4:W5:Y:S01]  /*1c20*/  @P4 LDG.E.CONSTANT R55, desc[UR8][R26.64+0x780] ;  /* 0x000780081a374981 */ /* 0x000962000c1e9900 */
[----:B-1----:R-:W-:-:S03]  /*1c30*/  CS2R R24, SRZ ;  /* 0x0000000000187805 */ /* 0x002fc6000001ff00 */
[----:B------:R-:W3:Y:S04]  /*1c40*/  @P2 LDG.E.CONSTANT R60, desc[UR8][R28.64+0x3c0] ;  /* 0x0003c0081c3c2981 */ /* 0x000ee8000c1e9900 */
[----:B------:R-:W3:Y:S01]  /*1c50*/  @P5 LDG.E.CONSTANT R25, desc[UR8][R30.64+0x3c0] ;  /* 0x0003c0081e195981 */ /* 0x000ee2000c1e9900 */
[----:B----4-:R-:W-:-:S03]  /*1c60*/  IMAD.MOV.U32 R27, RZ, RZ, RZ ;  /* 0x000000ffff1b7224 */ /* 0x010fc600078e00ff */
[----:B------:R-:W4:Y:S04]  /*1c70*/  @P0 LDG.E.CONSTANT R24, desc[UR8][R34.64+0x3c0] ;  /* 0x0003c00822180981 */ /* 0x000f28000c1e9900 */
[----:B------:R-:W4:Y:S01]  /*1c80*/  @P3 LDG.E.CONSTANT R27, desc[UR8][R32.64+0x3c0] ;  /* 0x0003c008201b3981 */ /* 0x000f22000c1e9900 */
[----:B------:R-:W-:Y:S01]  /*1c90*/  BAR.SYNC.DEFER_BLOCKING 0x0 ;  /* 0x0000000000007b1d */ /* 0x000fe20000010000 */
[----:B0-----:R-:W-:Y:S01]  /*1ca0*/  FFMA R54, R57, R58, R54 ;  /* 0x0000003a39367223 */ /* 0x001fe20000000036 */
[----:B------:R-:W-:Y:S01]  /*1cb0*/  FFMA R38, R58, R38, R53 ;  /* 0x000000263a267223 */ /* 0x000fe20000000035 */
[----:B------:R-:W-:Y:S01]  /*1cc0*/  HFMA2 R58, -RZ, RZ, 0, 0 ;  /* 0x00000000ff3a7431 */ /* 0x000fe200000001ff */
[----:B------:R-:W-:Y:S01]  /*1cd0*/  CS2R R56, SRZ ;  /* 0x0000000000387805 */ /* 0x000fe2000001ff00 */
[----:B------:R-:W-:-:S05]  /*1ce0*/  IMAD.MOV.U32 R53, RZ, RZ, RZ ;  /* 0x000000ffff357224 */ /* 0x000fca00078e00ff */
[----:B------:R0:W5:Y:S04]  /*1cf0*/  @P2 LDG.E.CONSTANT R57, desc[UR8][R28.64+0x780] ;  /* 0x000780081c392981 */ /* 0x000168000c1e9900 */
[----:B------:R0:W5:Y:S04]  /*1d00*/  @P5 LDG.E.CONSTANT R53, desc[UR8][R30.64+0x780] ;  /* 0x000780081e355981 */ /* 0x000168000c1e9900 */
[----:B------:R0:W5:Y:S04]  /*1d10*/  @P3 LDG.E.CONSTANT R56, desc[UR8][R32.64+0x780] ;  /* 0x0007800820383981 */ /* 0x000168000c1e9900 */
[----:B------:R0:W5:Y:S01]  /*1d20*/  @P0 LDG.E.CONSTANT R58, desc[UR8][R34.64+0x780] ;  /* 0x00078008223a0981 */ /* 0x000162000c1e9900 */
[----:B------:R-:W-:Y:S03]  /*1d30*/  BSSY.RECONVERGENT B0, `(.L_x_2) ;  /* 0x0000023000007945 */ /* 0x000fe60003800200 */
[----:B--2---:R0:W-:Y:S04]  /*1d40*/  STS [R40], R59 ;  /* 0x0000003b28007388 */ /* 0x0041e80000000800 */
[----:B---3--:R0:W-:Y:S04]  /*1d50*/  STS [R40+0x4], R61 ;  /* 0x0000043d28007388 */ /* 0x0081e80000000800 */
[----:B------:R0:W-:Y:S04]  /*1d60*/  STS [R40+0x8], R60 ;  /* 0x0000083c28007388 */ /* 0x0001e80000000800 */
[----:B------:R0:W-:Y:S04]  /*1d70*/  STS [R40+0xc], R25 ;  /* 0x00000c1928007388 */ /* 0x0001e80000000800 */
[----:B----4-:R0:W-:Y:S04]  /*1d80*/  STS [R40+0x14], R24 ;  /* 0x0000141828007388 */ /* 0x0101e80000000800 */
[----:B------:R0:W-:Y:S01]  /*1d90*/  STS [R40+0x10], R27 ;  /* 0x0000101b28007388 */ /* 0x0001e20000000800 */
[----:B------:R-:W-:Y:S05]  /*1da0*/  @P1 BRA `(.L_x_3) ;  /* 0x00000000006c1947 */ /* 0x000fea0003800000 */
[----:B------:R-:W-:Y:S02]  /*1db0*/  IADD3 R26, P3, PT, R50, UR10, RZ ;  /* 0x0000000a321a7c10 */ /* 0x000fe4000ff7e0ff */
[----:B0-----:R-:W-:Y:S02]  /*1dc0*/  IADD3 R30, P0, PT, R44, UR10, RZ ;  /* 0x0000000a2c1e7c10 */ /* 0x001fe4000ff1e0ff */
[----:B------:R-:W-:Y:S02]  /*1dd0*/  IADD3 R28, P2, PT, R48, UR10, RZ ;  /* 0x0000000a301c7c10 */ /* 0x000fe4000ff5e0ff */
[----:B------:R-:W-:Y:S02]  /*1de0*/  IADD3.X R27, PT, PT, R49, UR11, RZ, P3, !PT ;  /* 0x0000000b311b7c10 */ /* 0x000fe40009ffe4ff */
[----:B------:R-:W-:Y:S02]  /*1df0*/  IADD3.X R31, PT, PT, R43, UR11, RZ, P0, !PT ;  /* 0x0000000b2b1f7c10 */ /* 0x000fe400087fe4ff */
[----:B------:R-:W-:-:S02]  /*1e00*/  IADD3.X R29, PT, PT, R47, UR11, RZ, P2, !PT ;  /* 0x0000000b2f1d7c10 */ /* 0x000fc400097fe4ff */
[----:B------:R-:W2:Y:S04]  /*1e10*/  LDG.E.CONSTANT R27, desc[UR8][R26.64+0x3c0] ;  /* 0x0003c0081a1b7981 */ /* 0x000ea8000c1e9900 */
[----:B------:R-:W3:Y:S04]  /*1e20*/  LDG.E.CONSTANT R24, desc[UR8][R30.64+0x3c0] ;  /* 0x0003c0081e187981 */ /* 0x000ee8000c1e9900 */
[----:B------:R-:W3:Y:S01]  /*1e30*/  LDG.E.CONSTANT R25, desc[UR8][R28.64+0x3c0] ;  /* 0x0003c0081c197981 */ /* 0x000ee2000c1e9900 */
[----:B------:R-:W-:-:S03]  /*1e40*/  ISETP.NE.AND P0, PT, R0, 0x17, PT ;  /* 0x000000170000780c */ /* 0x000fc60003f05270 */
[----:B--2---:R1:W-:Y:S04]  /*1e50*/  STS [R40+0x938], R27 ;  /* 0x0009381b28007388 */ /* 0x0043e80000000800 */
[----:B---3--:R1:W-:Y:S06]  /*1e60*/  STS.64 [R40+0x930], R24 ;  /* 0x0009301828007388 */ /* 0x0083ec0000000a00 */
[----:B------:R-:W-:Y:S05]  /*1e70*/  @!P0 BRA `(.L_x_3) ;  /* 0x0000000000388947 */ /* 0x000fea0003800000 */
[----:B------:R-:W-:Y:S02]  /*1e80*/  ISETP.NE.AND P4, PT, R0, RZ, PT ;  /* 0x000000ff0000720c */ /* 0x000fe40003f85270 */
[----:B------:R-:W-:Y:S02]  /*1e90*/  IADD3 R28, P0, PT, R52, UR10, RZ ;  /* 0x0000000a341c7c10 */ /* 0x000fe4000ff1e0ff */
[----:B------:R-:W-:Y:S02]  /*1ea0*/  IADD3 R30, P2, PT, R46, UR10, RZ ;  /* 0x0000000a2e1e7c10 */ /* 0x000fe4000ff5e0ff */
[----:B------:R-:W-:Y:S02]  /*1eb0*/  IADD3 R26, P3, PT, R42, UR10, RZ ;  /* 0x0000000a2a1a7c10 */ /* 0x000fe4000ff7e0ff */
[----:B------:R-:W-:Y:S02]  /*1ec0*/  IADD3.X R29, PT, PT, R51, UR11, RZ, P0, !PT ;  /* 0x0000000b331d7c10 */ /* 0x000fe400087fe4ff */
[----:B------:R-:W-:-:S02]  /*1ed0*/  IADD3.X R31, PT, PT, R45, UR11, RZ, P2, !PT ;  /* 0x0000000b2d1f7c10 */ /* 0x000fc400097fe4ff */
[----:B-1----:R-:W-:Y:S01]  /*1ee0*/  IADD3.X R27, PT, PT, R41, UR11, RZ, P3, !PT ;  /* 0x0000000b291b7c10 */ /* 0x002fe20009ffe4ff */
[----:B------:R-:W2:Y:S04]  /*1ef0*/  @!P4 LDG.E.CONSTANT R32, desc[UR8][R36.64] ;  /* 0x000000082420c981 */ /* 0x000ea8000c1e9900 */
[----:B------:R-:W3:Y:S04]  /*1f00*/  LDG.E.CONSTANT R24, desc[UR8][R30.64+0x3c0] ;  /* 0x0003c0081e187981 */ /* 0x000ee8000c1e9900 */
[----:B------:R-:W3:Y:S04]  /*1f10*/  LDG.E.CONSTANT R25, desc[UR8][R26.64+0x3c0] ;  /* 0x0003c0081a197981 */ /* 0x000ee8000c1e9900 */
[----:B------:R-:W4:Y:S04]  /*1f20*/  LDG.E.CONSTANT R29, desc[UR8][R28.64+0x3c0] ;  /* 0x0003c0081c1d7981 */ /* 0x000f28000c1e9900 */
[----:B---3--:R3:W-:Y:S04]  /*1f30*/  STS.64 [R40+0x940], R24 ;  /* 0x0009401828007388 */ /* 0x0087e80000000a00 */
[----:B----4-:R3:W-:Y:S04]  /*1f40*/  STS [R40+0x93c], R29 ;  /* 0x00093c1d28007388 */ /* 0x0107e80000000800 */
[----:B--2---:R3:W-:Y:S02]  /*1f50*/  @!P4 STS [UR4+0xb64], R32 ;  /* 0x000b6420ff00c988 */ /* 0x0047e40008000804 */
.L_x_3:
[----:B------:R-:W-:Y:S05]  /*1f60*/  BSYNC.RECONVERGENT B0 ;  /* 0x0000000000007941 */ /* 0x000fea0003800200 */
.L_x_2:
[----:B------:R-:W-:Y:S06]  /*1f70*/  BAR.SYNC.DEFER_BLOCKING 0x0 ;  /* 0x0000000000007b1d */ /* 0x000fec0000010000 */
[----:B------:R-:W-:Y:S01]  /*1f80*/  BSSY.RECONVERGENT B0, `(.L_x_4) ;  /* 0x0000029000007945 */ /* 0x000fe20003800200 */
[----:B01-3--:R-:W-:Y:S04]  /*1f90*/  LDS R25, [R23] ;  /* 0x0000000017197984 */ /* 0x00bfe80000000800 */
[----:B------:R-:W0:Y:S04]  /*1fa0*/  LDS R27, [UR4+0xb64] ;  /* 0x000b6404ff1b7984 */ /* 0x000e280008000800 */
[----:B------:R-:W1:Y:S01]  /*1fb0*/  LDS R24, [R23+0x8] ;  /* 0x0000080017187984 */ /* 0x000e620000000800 */
[----:B------:R-:W-:Y:S06]  /*1fc0*/  BAR.SYNC.DEFER_BLOCKING 0x0 ;  /* 0x0000000000007b1d */ /* 0x000fec0000010000 */
[----:B-----5:R2:W-:Y:S04]  /*1fd0*/  STS [R40], R39 ;  /* 0x0000002728007388 */ /* 0x0205e80000000800 */
[----:B------:R2:W-:Y:S04]  /*1fe0*/  STS [R40+0x4], R55 ;  /* 0x0000043728007388 */ /* 0x0005e80000000800 */
[----:B------:R2:W-:Y:S01]  /*1ff0*/  STS [R40+0x8], R57 ;  /* 0x0000083928007388 */ /* 0x0005e20000000800 */
[----:B0-----:R-:W-:-:S03]  /*2000*/  FFMA R54, R25, R27, R54 ;  /* 0x0000001b19367223 */ /* 0x001fc60000000036 */
[----:B------:R2:W-:Y:S01]  /*2010*/  STS [R40+0xc], R53 ;  /* 0x00000c3528007388 */ /* 0x0005e20000000800 */
[----:B-1----:R-:W-:-:S03]  /*2020*/  FFMA R38, R27, R24, R38 ;  /* 0x000000181b267223 */ /* 0x002fc60000000026 */
[----:B------:R2:W-:Y:S04]  /*2030*/  STS [R40+0x10], R56 ;  /* 0x0000103828007388 */ /* 0x0005e80000000800 */
[----:B------:R2:W-:Y:S01]  /*2040*/  STS [R40+0x14], R58 ;  /* 0x0000143a28007388 */ /* 0x0005e20000000800 */
[----:B------:R-:W-:Y:S05]  /*2050*/  @P1 BRA `(.L_x_5) ;  /* 0x00000000006c1947 */ /* 0x000fea0003800000 */
[----:B------:R-:W-:Y:S02]  /*2060*/  IADD3 R26, P2, PT, R50, UR10, RZ ;  /* 0x0000000a321a7c10 */ /* 0x000fe4000ff5e0ff */
[----:B------:R-:W-:Y:S02]  /*2070*/  IADD3 R30, P0, PT, R44, UR10, RZ ;  /* 0x0000000a2c1e7c10 */ /* 0x000fe4000ff1e0ff */
[----:B------:R-:W-:Y:S02]  /*2080*/  IADD3 R28, P1, PT, R48, UR10, RZ ;  /* 0x0000000a301c7c10 */ /* 0x000fe4000ff3e0ff */
[----:B------:R-:W-:Y:S02]  /*2090*/  IADD3.X R27, PT, PT, R49, UR11, RZ, P2, !PT ;  /* 0x0000000b311b7c10 */ /* 0x000fe400097fe4ff */
[----:B------:R-:W-:Y:S02]  /*20a0*/  IADD3.X R31, PT, PT, R43, UR11, RZ, P0, !PT ;  /* 0x0000000b2b1f7c10 */ /* 0x000fe400087fe4ff */
[----:B------:R-:W-:-:S02]  /*20b0*/  IADD3.X R29, PT, PT, R47, UR11, RZ, P1, !PT ;  /* 0x0000000b2f1d7c10 */ /* 0x000fc40008ffe4ff */
[----:B------:R-:W3:Y:S04]  /*20c0*/  LDG.E.CONSTANT R27, desc[UR8][R26.64+0x780] ;  /* 0x000780081a1b7981 */ /* 0x000ee8000c1e9900 */
[----:B------:R-:W4:Y:S04]  /*20d0*/  LDG.E.CONSTANT R24, desc[UR8][R30.64+0x780] ;  /* 0x000780081e187981 */ /* 0x000f28000c1e9900 */
[----:B------:R-:W4:Y:S01]  /*20e0*/  LDG.E.CONSTANT R25, desc[UR8][R28.64+0x780] ;  /* 0x000780081c197981 */ /* 0x000f22000c1e9900 */
[----:B------:R-:W-:-:S03]  /*20f0*/  ISETP.NE.AND P0, PT, R0, 0x17, PT ;  /* 0x000000170000780c */ /* 0x000fc60003f05270 */
[----:B---3--:R0:W-:Y:S04]  /*2100*/  STS [R40+0x938], R27 ;  /* 0x0009381b28007388 */ /* 0x0081e80000000800 */
[----:B----4-:R0:W-:Y:S06]  /*2110*/  STS.64 [R40+0x930], R24 ;  /* 0x0009301828007388 */ /* 0x0101ec0000000a00 */
[----:B------:R-:W-:Y:S05]  /*2120*/  @!P0 BRA `(.L_x_5) ;  /* 0x0000000000388947 */ /* 0x000fea0003800000 */
[----:B------:R-:W-:Y:S02]  /*2130*/  ISETP.NE.AND P0, PT, R0, RZ, PT ;  /* 0x000000ff0000720c */ /* 0x000fe40003f05270 */
[----:B------:R-:W-:Y:S02]  /*2140*/  IADD3 R28, P1, PT, R52, UR10, RZ ;  /* 0x0000000a341c7c10 */ /* 0x000fe4000ff3e0ff */
[----:B------:R-:W-:Y:S02]  /*2150*/  IADD3 R30, P2, PT, R46, UR10, RZ ;  /* 0x0000000a2e1e7c10 */ /* 0x000fe4000ff5e0ff */
[----:B------:R-:W-:Y:S02]  /*2160*/  IADD3 R26, P3, PT, R42, UR10, RZ ;  /* 0x0000000a2a1a7c10 */ /* 0x000fe4000ff7e0ff */
[----:B------:R-:W-:Y:S02]  /*2170*/  IADD3.X R29, PT, PT, R51, UR11, RZ, P1, !PT ;  /* 0x0000000b331d7c10 */ /* 0x000fe40008ffe4ff */
[----:B------:R-:W-:-:S02]  /*2180*/  IADD3.X R31, PT, PT, R45, UR11, RZ, P2, !PT ;  /* 0x0000000b2d1f7c10 */ /* 0x000fc400097fe4ff */
[----:B0-----:R-:W-:Y:S01]  /*2190*/  IADD3.X R27, PT, PT, R41, UR11, RZ, P3, !PT ;  /* 0x0000000b291b7c10 */ /* 0x001fe20009ffe4ff */
[----:B------:R-:W3:Y:S04]  /*21a0*/  @!P0 LDG.E.CONSTANT R32, desc[UR8][R36.64+0x3c0] ;  /* 0x0003c00824208981 */ /* 0x000ee8000c1e9900 */
[----:B------:R-:W4:Y:S04]  /*21b0*/  LDG.E.CONSTANT R24, desc[UR8][R30.64+0x780] ;  /* 0x000780081e187981 */ /* 0x000f28000c1e9900 */
[----:B------:R-:W4:Y:S04]  /*21c0*/  LDG.E.CONSTANT R25, desc[UR8][R26.64+0x780] ;  /* 0x000780081a197981 */ /* 0x000f28000c1e9900 */
[----:B------:R-:W5:Y:S04]  /*21d0*/  LDG.E.CONSTANT R29, desc[UR8][R28.64+0x780] ;  /* 0x000780081c1d7981 */ /* 0x000f68000c1e9900 */
[----:B----4-:R1:W-:Y:S04]  /*21e0*/  STS.64 [R40+0x940], R24 ;  /* 0x0009401828007388 */ /* 0x0103e80000000a00 */
[----:B-----5:R1:W-:Y:S04]  /*21f0*/  STS [R40+0x93c], R29 ;  /* 0x00093c1d28007388 */ /* 0x0203e80000000800 */
[----:B---3--:R1:W-:Y:S02]  /*2200*/  @!P0 STS [UR4+0xb64], R32 ;  /* 0x000b6420ff008988 */ /* 0x0083e40008000804 */
.L_x_5:
[----:B------:R-:W-:Y:S05]  /*2210*/  BSYNC.RECONVERGENT B0 ;  /* 0x0000000000007941 */ /* 0x000fea0003800200 */
.L_x_4:
[----:B------:R-:W-:Y:S01]  /*2220*/  BAR.SYNC.DEFER_BLOCKING 0x0 ;  /* 0x0000000000007b1d */ /* 0x000fe20000010000 */
[----:B------:R-:W-:Y:S01]  /*2230*/  UIADD3 UR10, UP0, UPT, UR10, 0x6900, URZ ;  /* 0x000069000a0a7890 */ /* 0x000fe2000ff1e0ff */
[----:B------:R-:W-:Y:S01]  /*2240*/  IADD3 R36, P0, PT, R36, 0xb40, RZ ;  /* 0x00000b4024247810 */ /* 0x000fe20007f1e0ff */
[----:B------:R-:W-:Y:S01]  /*2250*/  UIADD3 UR6, UPT, UPT, UR6, 0x1a40, URZ ;  /* 0x00001a4006067890 */ /* 0x000fe2000fffe0ff */
[----:B------:R-:W-:Y:S01]  /*2260*/  VIADD R11, R11, 0x1a40 ;  /* 0x00001a400b0b7836 */ /* 0x000fe20000000000 */
[----:B------:R-:W-:Y:S01]  /*2270*/  UIADD3.X UR11, UPT, UPT, URZ, UR11, URZ, UP0, !UPT ;  /* 0x0000000bff0b7290 */ /* 0x000fe200087fe4ff */
[----:B------:R-:W-:Y:S01]  /*2280*/  VIADD R12, R12, 0x1a40 ;  /* 0x00001a400c0c7836 */ /* 0x000fe20000000000 */
[----:B------:R-:W-:Y:S01]  /*2290*/  UISETP.NE.AND UP0, UPT, UR6, 0x3390, UPT ;  /* 0x000033900600788c */ /* 0x000fe2000bf05270 */
[----:B------:R-:W-:Y:S01]  /*22a0*/  IMAD.X R37, RZ, RZ, R37, P0 ;  /* 0x000000ffff257224 */ /* 0x000fe200000e0625 */
[----:B------:R-:W-:Y:S01]  /*22b0*/  UIADD3 UR7, UPT, UPT, UR7, 0x1, URZ ;  /* 0x0000000107077890 */ /* 0x000fe2000fffe0ff */
[----:B------:R-:W-:-:S02]  /*22c0*/  VIADD R13, R13, 0x1a40 ;  /* 0x00001a400d0d7836 */ /* 0x000fc40000000000 */
[----:B------:R-:W-:Y:S02]  /*22d0*/  VIADD R14, R14, 0x1a40 ;  /* 0x00001a400e0e7836 */ /* 0x000fe40000000000 */
[----:B------:R-:W-:Y:S02]  /*22e0*/  VIADD R15, R15, 0x1a40 ;  /* 0x00001a400f0f7836 */ /* 0x000fe40000000000 */
[----:B------:R-:W-:Y:S01]  /*22f0*/  VIADD R17, R17, 0x1a40 ;  /* 0x00001a4011117836 */ /* 0x000fe20000000000 */
[----:B01----:R-:W-:Y:S04]  /*2300*/  LDS R25, [R23] ;  /* 0x0000000017197984 */ /* 0x003fe80000000800 */
[----:B--2---:R-:W0:Y:S04]  /*2310*/  LDS R53, [UR4+0xb64] ;  /* 0x000b6404ff357984 */ /* 0x004e280008000800 */
[----:B------:R-:W1:Y:S01]  /*2320*/  LDS R24, [R23+0x8] ;  /* 0x0000080017187984 */ /* 0x000e620000000800 */
[----:B0-----:R-:W-:Y:S01]  /*2330*/  FFMA R54, R25, R53, R54 ;  /* 0x0000003519367223 */ /* 0x001fe20000000036 */
[----:B-1----:R-:W-:Y:S01]  /*2340*/  FFMA R53, R53, R24, R38 ;  /* 0x0000001835357223 */ /* 0x002fe20000000026 */
[----:B------:R-:W-:Y:S06]  /*2350*/  BRA.U UP0, `(.L_x_6) ;  /* 0xffffffed001c7547 */ /* 0x000fec000b83ffff */
[----:B------:R-:W0:Y:S01]  /*2360*/  LDC.64 R2, c[0x0][0x390] ;  /* 0x0000e400ff027b82 */ /* 0x000e220000000a00 */
[----:B------:R-:W-:-:S04]  /*2370*/  IMAD R5, R0, 0x1e0, R5 ;  /* 0x000001e000057824 */ /* 0x000fc800078e0205 */
[----:B0-----:R-:W-:-:S05]  /*2380*/  IMAD.WIDE.U32 R2, R5, 0x4, R2 ;  /* 0x0000000405027825 */ /* 0x001fca00078e0002 */
[----:B------:R-:W-:Y:S04]  /*2390*/  STG.E desc[UR8][R2.64], R54 ;  /* 0x0000003602007986 */ /* 0x000fe8000c101908 */
[----:B------:R-:W-:Y:S01]  /*23a0*/  STG.E desc[UR8][R2.64+0x3c0], R53 ;  /* 0x0003c03502007986 */ /* 0x000fe2000c101908 */
[----:B------:R-:W-:Y:S05]  /*23b0*/  EXIT ;  /* 0x000000000000794d */ /* 0x000fea0003800000 */
.L_x_7:
[----:B------:R-:W-:-:S00]  /*23c0*/  BRA `(.L_x_7) ;  /* 0xfffffffc00fc7947 */ /* 0x000fc0000383ffff */
[----:B------:R-:W-:-:S00]  /*23d0*/  NOP ;  /* 0x0000000000007918 */ /* 0x000fc00000000000 */
        /* <DEDUP_REMOVED lines=10> */
.L_x_9:


//--------------------- .text.my_kernel_kernel1   --------------------------
	.section	.text.my_kernel_kernel1,"ax",@progbits
	.align	128
        .global         my_kernel_kernel1
        .type           my_kernel_kernel1,@function
        .size           my_kernel_kernel1,(.L_x_10 - my_kernel_kernel1)
        .other          my_kernel_kernel1,@"STO_CUDA_ENTRY STV_DEFAULT"
my_kernel_kernel1:
.text.my_kernel_kernel1:
[----:B------:R-:W-:Y:S01]  /*0000*/  LDC R1, c[0x0][0x37c] ;  /* 0x0000df00ff017b82 */ /* 0x000fe20000000800 */
[----:B------:R-:W0:Y:S07]  /*0010*/  S2R R9, SR_CTAID.X ;  /* 0x0000000000097919 */ /* 0x000e2e0000002500 */
[----:B------:R-:W1:Y:S01]  /*0020*/  LDC.64 R2, c[0x0][0x388] ;  /* 0x0000e200ff027b82 */ /* 0x000e620000000a00 */
[----:B------:R-:W2:Y:S01]  /*0030*/  LDCU.64 UR4, c[0x0][0x358] ;  /* 0x00006b00ff0477ac */ /* 0x000ea20008000a00 */
[----:B------:R-:W0:Y:S06]  /*0040*/  S2R R0, SR_TID.X ;  /* 0x0000000000007919 */ /* 0x000e2c0000002100 */
[----:B------:R-:W3:Y:S01]  /*0050*/  LDC.64 R4, c[0x0][0x390] ;  /* 0x0000e400ff047b82 */ /* 0x000ee20000000a00 */
[----:B0-----:R-:W-:-:S05]  /*0060*/  LEA R9, R9, R0, 0x5 ;  /* 0x0000000009097211 */ /* 0x001fca00078e28ff */
[----:B------:R-:W-:-:S04]  /*0070*/  IMAD.HI.U32 R0, R9, -0x77777777, RZ ;  /* 0x8888888909007827 */ /* 0x000fc800078e00ff */
[----:B-1----:R-:W-:Y:S01]  /*0080*/  IMAD.WIDE.U32 R2, R9, 0x4, R2 ;  /* 0x0000000409027825 */ /* 0x002fe200078e0002 */
[----:B------:R-:W-:-:S05]  /*0090*/  SHF.R.U32.HI R0, RZ, 0x7, R0 ;  /* 0x00000007ff007819 */ /* 0x000fca0000011600 */
[----:B------:R-:W-:Y:S01]  /*00a0*/  IMAD R7, R0, -0xf0, R9 ;  /* 0xffffff1000077824 */ /* 0x000fe200078e0209 */
[----:B--2---:R-:W2:Y:S03]  /*00b0*/  LDG.E.CONSTANT R2, desc[UR4][R2.64] ;  /* 0x0000000402027981 */ /* 0x004ea6000c1e9900 */
[----:B---3--:R-:W-:Y:S02]  /*00c0*/  IMAD.WIDE.U32 R4, R7, 0x4, R4 ;  /* 0x0000000407047825 */ /* 0x008fe400078e0004 */
[----:B------:R-:W0:Y:S04]  /*00d0*/  LDC.64 R6, c[0x0][0x380] ;  /* 0x0000e000ff067b82 */ /* 0x000e280000000a00 */
[----:B------:R-:W2:Y:S01]  /*00e0*/  LDG.E.CONSTANT R5, desc[UR4][R4.64] ;  /* 0x0000000404057981 */ /* 0x000ea2000c1e9900 */
[----:B0-----:R-:W-:-:S04]  /*00f0*/  IMAD.WIDE.U32 R6, R9, 0x4, R6 ;  /* 0x0000000409067825 */ /* 0x001fc800078e0006 */
[----:B--2---:R-:W-:-:S04]  /*0100*/  FADD R0, R2, R5 ;  /* 0x0000000502007221 */ /* 0x004fc80000000000 */
[----:B------:R-:W-:-:S05]  /*0110*/  FADD R8, R0, 3 ;  /* 0x4040000000087421 */ /* 0x000fca0000000000 */
[----:B------:R-:W-:-:S04]  /*0120*/  FMNMX R8, R8, 6, PT ;  /* 0x40c0000008087809 */ /* 0x000fc80003800000 */
[----:B------:R-:W-:-:S05]  /*0130*/  FMNMX R8, RZ, R8, !PT ;  /* 0x00000008ff087209 */ /* 0x000fca0007800000 */
[----:B------:R-:W-:-:S04]  /*0140*/  FMUL R11, R8, 0.16666670143604278564 ;  /* 0x3e2aaaad080b7820 */ /* 0x000fc80000400000 */
[----:B------:R-:W-:-:S05]  /*0150*/  FMUL R11, R0, R11 ;  /* 0x0000000b000b7220 */ /* 0x000fca0000400000 */
[----:B------:R-:W-:Y:S01]  /*0160*/  STG.E desc[UR4][R6.64], R11 ;  /* 0x0000000b06007986 */ /* 0x000fe2000c101904 */
[----:B------:R-:W-:Y:S05]  /*0170*/  EXIT ;  /* 0x000000000000794d */ /* 0x000fea0003800000 */
.L_x_8:
        /* <DEDUP_REMOVED lines=16> */
.L_x_10:


//--------------------- .nv.shared.my_kernel_kernel0 --------------------------
	.section	.nv.shared.my_kernel_kernel0,"aw",@nobits
	.sectionflags	@""
	.align	4
.nv.shared.my_kernel_kernel0:
	.zero		3944


//--------------------- .nv.shared.reserved.0     --------------------------
	.section	.nv.shared.reserved.0,"aw",@nobits
	.weak		__nv_reservedSMEM_offset_0_alias
	.size		__nv_reservedSMEM_offset_0_alias, 0, 64
	.other		__nv_reservedSMEM_offset_0_alias,@"STO_CUDA_RESERVED_SHARED STV_DEFAULT"
__nv_reservedSMEM_offset_0_alias:
	.zero		0
	.zero		64


//--------------------- .nv.constant0.my_kernel_kernel0 --------------------------
	.section	.nv.constant0.my_kernel_kernel0,"a",@progbits
	.sectionflags	@""
	.align	4
.nv.constant0.my_kernel_kernel0:
	.zero		920


//--------------------- .nv.constant0.my_kernel_kernel1 --------------------------
	.section	.nv.constant0.my_kernel_kernel1,"a",@progbits
	.sectionflags	@""
	.align	4
.nv.constant0.my_kernel_kernel1:
	.zero		920


//--------------------- SYMBOLS --------------------------

	.type		.nv.reservedSmem.offset0,@object
	.size		.nv.reservedSmem.offset0,0x4
	.type		.nv.reservedSmem.cap,@object
	.size		.nv.reservedSmem.cap,0x4
